	.headerflags	@"EF_CUDA_TEXMODE_UNIFIED EF_CUDA_64BIT_ADDRESS EF_CUDA_ACCELERATORS EF_CUDA_SM90 EF_CUDA_VIRTUAL_SM(EF_CUDA_SM90)"
	.elftype	@"ET_EXEC"


//--------------------- .nv.info                  --------------------------
	.section	.nv.info,"",@"SHT_CUDA_INFO"
	.align	4


	//----- nvinfo : EIATTR_REGCOUNT
	.align		4
        /*0000*/ 	.byte	0x04, 0x2f
        /*0002*/ 	.short	(.L_1 - .L_0)
	.align		4
.L_0:
        /*0004*/ 	.word	index@(recompute_w_u_fwd_kernel)
        /*0008*/ 	.word	0x000000c5


	//----- nvinfo : EIATTR_FRAME_SIZE
	.align		4
.L_1:
        /*000c*/ 	.byte	0x04, 0x11
        /*000e*/ 	.short	(.L_3 - .L_2)
	.align		4
.L_2:
        /*0010*/ 	.word	index@(recompute_w_u_fwd_kernel)
        /*0014*/ 	.word	0x00000000


	//----- nvinfo : EIATTR_MIN_STACK_SIZE
	.align		4
.L_3:
        /*0018*/ 	.byte	0x04, 0x12
        /*001a*/ 	.short	(.L_5 - .L_4)
	.align		4
.L_4:
        /*001c*/ 	.word	index@(recompute_w_u_fwd_kernel)
        /*0020*/ 	.word	0x00000000
.L_5:


//--------------------- .nv.info.recompute_w_u_fwd_kernel --------------------------
	.section	.nv.info.recompute_w_u_fwd_kernel,"",@"SHT_CUDA_INFO"
	.sectionflags	@""
	.align	4


	//----- nvinfo : EIATTR_CUDA_API_VERSION
	.align		4
        /*0000*/ 	.byte	0x04, 0x37
        /*0002*/ 	.short	(.L_7 - .L_6)
.L_6:
        /*0004*/ 	.word	0x00000080


	//----- nvinfo : EIATTR_KPARAM_INFO
	.align		4
.L_7:
        /*0008*/ 	.byte	0x04, 0x17
        /*000a*/ 	.short	(.L_9 - .L_8)
.L_8:
        /*000c*/ 	.word	0x00000000
        /*0010*/ 	.short	0x0008
        /*0012*/ 	.short	0x0040
        /*0014*/ 	.byte	0x00, 0xf4, 0x21, 0x00


	//----- nvinfo : EIATTR_KPARAM_INFO
	.align		4
.L_9:
        /*0018*/ 	.byte	0x04, 0x17
        /*001a*/ 	.short	(.L_11 - .L_10)
.L_10:
        /*001c*/ 	.word	0x00000000
        /*0020*/ 	.short	0x0007
        /*0022*/ 	.short	0x0038
        /*0024*/ 	.byte	0x00, 0xf0, 0x11, 0x00


	//----- nvinfo : EIATTR_KPARAM_INFO
	.align		4
.L_11:
        /*0028*/ 	.byte	0x04, 0x17
        /*002a*/ 	.short	(.L_13 - .L_12)
.L_12:
        /*002c*/ 	.word	0x00000000
        /*0030*/ 	.short	0x0006
        /*0032*/ 	.short	0x0030
        /*0034*/ 	.byte	0x00, 0xf4, 0x21, 0x00


	//----- nvinfo : EIATTR_KPARAM_INFO
	.align		4
.L_13:
        /*0038*/ 	.byte	0x04, 0x17
        /*003a*/ 	.short	(.L_15 - .L_14)
.L_14:
        /*003c*/ 	.word	0x00000000
        /*0040*/ 	.short	0x0005
        /*0042*/ 	.short	0x0028
        /*0044*/ 	.byte	0x00, 0xf4, 0x21, 0x00


	//----- nvinfo : EIATTR_KPARAM_INFO
	.align		4
.L_15:
        /*0048*/ 	.byte	0x04, 0x17
        /*004a*/ 	.short	(.L_17 - .L_16)
.L_16:
        /*004c*/ 	.word	0x00000000
        /*0050*/ 	.short	0x0004
        /*0052*/ 	.short	0x0020
        /*0054*/ 	.byte	0x00, 0xf4, 0x21, 0x00


	//----- nvinfo : EIATTR_KPARAM_INFO
	.align		4
.L_17:
        /*0058*/ 	.byte	0x04, 0x17
        /*005a*/ 	.short	(.L_19 - .L_18)
.L_18:
        /*005c*/ 	.word	0x00000000
        /*0060*/ 	.short	0x0003
        /*0062*/ 	.short	0x0018
        /*0064*/ 	.byte	0x00, 0xf4, 0x21, 0x00


	//----- nvinfo : EIATTR_KPARAM_INFO
	.align		4
.L_19:
        /*0068*/ 	.byte	0x04, 0x17
        /*006a*/ 	.short	(.L_21 - .L_20)
.L_20:
        /*006c*/ 	.word	0x00000000
        /*0070*/ 	.short	0x0002
        /*0072*/ 	.short	0x0010
        /*0074*/ 	.byte	0x00, 0xf4, 0x21, 0x00


	//----- nvinfo : EIATTR_KPARAM_INFO
	.align		4
.L_21:
        /*0078*/ 	.byte	0x04, 0x17
        /*007a*/ 	.short	(.L_23 - .L_22)
.L_22:
        /*007c*/ 	.word	0x00000000
        /*0080*/ 	.short	0x0001
        /*0082*/ 	.short	0x0008
        /*0084*/ 	.byte	0x00, 0xf4, 0x21, 0x00


	//----- nvinfo : EIATTR_KPARAM_INFO
	.align		4
.L_23:
        /*0088*/ 	.byte	0x04, 0x17
        /*008a*/ 	.short	(.L_25 - .L_24)
.L_24:
        /*008c*/ 	.word	0x00000000
        /*0090*/ 	.short	0x0000
        /*0092*/ 	.short	0x0000
        /*0094*/ 	.byte	0x00, 0xf4, 0x21, 0x00


	//----- nvinfo : EIATTR_SPARSE_MMA_MASK
	.align		4
.L_25:
        /*0098*/ 	.byte	0x03, 0x50
        /*009a*/ 	.short	0x0000


	//----- nvinfo : EIATTR_MAXREG_COUNT
	.align		4
        /*009c*/ 	.byte	0x03, 0x1b
        /*009e*/ 	.short	0x00ff


	//----- nvinfo : EIATTR_EXIT_INSTR_OFFSETS
	.align		4
        /*00a0*/ 	.byte	0x04, 0x1c
        /*00a2*/ 	.short	(.L_27 - .L_26)


	//   ....[0]....
.L_26:
        /*00a4*/ 	.word	0x00005090


	//----- nvinfo : EIATTR_REQNTID
	.align		4
.L_27:
        /*00a8*/ 	.byte	0x04, 0x10
        /*00aa*/ 	.short	(.L_29 - .L_28)
.L_28:
        /*00ac*/ 	.word	0x00000040
        /*00b0*/ 	.word	0x00000001
        /*00b4*/ 	.word	0x00000001


	//----- nvinfo : EIATTR_CBANK_PARAM_SIZE
	.align		4
.L_29:
        /*00b8*/ 	.byte	0x03, 0x19
        /*00ba*/ 	.short	0x0048


	//----- nvinfo : EIATTR_PARAM_CBANK
	.align		4
        /*00bc*/ 	.byte	0x04, 0x0a
        /*00be*/ 	.short	(.L_31 - .L_30)
	.align		4
.L_30:
        /*00c0*/ 	.word	index@(.nv.constant0.recompute_w_u_fwd_kernel)
        /*00c4*/ 	.short	0x0210
        /*00c6*/ 	.short	0x0048


	//----- nvinfo : EIATTR_SW_WAR
	.align		4
.L_31:
        /*00c8*/ 	.byte	0x04, 0x36
        /*00ca*/ 	.short	(.L_33 - .L_32)
.L_32:
        /*00cc*/ 	.word	0x00000008
.L_33:


//--------------------- .nv.callgraph             --------------------------
	.section	.nv.callgraph,"",@"SHT_CUDA_CALLGRAPH"
	.align	4
	.sectionentsize	8
	.align		4
        /*0000*/ 	.word	0x00000000
	.align		4
        /*0004*/ 	.word	0xffffffff
	.align		4
        /*0008*/ 	.word	0x00000000
	.align		4
        /*000c*/ 	.word	0xfffffffe
	.align		4
        /*0010*/ 	.word	0x00000000
	.align		4
        /*0014*/ 	.word	0xfffffffd
	.align		4
        /*0018*/ 	.word	0x00000000
	.align		4
        /*001c*/ 	.word	0xfffffffc


//--------------------- .text.recompute_w_u_fwd_kernel --------------------------
	.section	.text.recompute_w_u_fwd_kernel,"ax",@progbits
	.sectionflags	@"SHF_BARRIERS=1"
	.align	128
        .global         recompute_w_u_fwd_kernel
        .type           recompute_w_u_fwd_kernel,@function
        .size           recompute_w_u_fwd_kernel,(.L_x_3 - recompute_w_u_fwd_kernel)
        .other          recompute_w_u_fwd_kernel,@"STO_CUDA_ENTRY STV_DEFAULT"
recompute_w_u_fwd_kernel:
.text.recompute_w_u_fwd_kernel:
[----:B------:R-:W1:Y:S01]  /*0000*/  LDC R1, c[0x0][0x28] ;  /* 0x00000a00ff017b82 */ /* 0x000e620000000800 */
[----:B------:R-:W2:Y:S01]  /*0010*/  S2R R0, SR_CTAID.X ;  /* 0x0000000000007919 */ /* 0x000ea20000002500 */
[----:B------:R-:W-:-:S06]  /*0020*/  ULDC UR7, c[0x0][0x248] ;  /* 0x0000920000077ab9 */ /* 0x000fcc0000000800 */
[----:B------:R-:W3:Y:S01]  /*0030*/  S2UR UR10, SR_CTAID.Y ;  /* 0x00000000000a79c3 */ /* 0x000ee20000002600 */
[----:B------:R-:W-:Y:S01]  /*0040*/  USHF.R.S32.HI UR4, URZ, 0x1f, UR7 ;  /* 0x0000001f3f047899 */ /* 0x000fe20008011407 */
[----:B------:R-:W4:Y:S01]  /*0050*/  S2R R81, SR_TID.X ;  /* 0x0000000000517919 */ /* 0x000f220000002100 */
[----:B------:R-:W-:Y:S01]  /*0060*/  PRMT R42, RZ, 0x7610, R42 ;  /* 0x00007610ff2a7816 */ /* 0x000fe2000000002a */
[----:B------:R-:W-:Y:S01]  /*0070*/  ULDC.64 UR12, c[0x0][0x208] ;  /* 0x00008200000c7ab9 */ /* 0x000fe20000000a00 */
[----:B------:R-:W-:Y:S02]  /*0080*/  CS2R R34, SRZ ;  /* 0x0000000000227805 */ /* 0x000fe4000001ff00 */
[----:B------:R-:W-:Y:S02]  /*0090*/  CS2R R28, SRZ ;  /* 0x00000000001c7805 */ /* 0x000fe4000001ff00 */
[----:B------:R-:W-:Y:S02]  /*00a0*/  CS2R R30, SRZ ;  /* 0x00000000001e7805 */ /* 0x000fe4000001ff00 */
[----:B------:R-:W-:-:S02]  /*00b0*/  CS2R R38, SRZ ;  /* 0x0000000000267805 */ /* 0x000fc4000001ff00 */
[----:B------:R-:W-:Y:S02]  /*00c0*/  CS2R R40, SRZ ;  /* 0x0000000000287805 */ /* 0x000fe4000001ff00 */
[----:B------:R-:W-:Y:S02]  /*00d0*/  CS2R R44, SRZ ;  /* 0x00000000002c7805 */ /* 0x000fe4000001ff00 */
[----:B------:R-:W-:Y:S02]  /*00e0*/  CS2R R48, SRZ ;  /* 0x0000000000307805 */ /* 0x000fe4000001ff00 */
[----:B------:R-:W-:Y:S02]  /*00f0*/  CS2R R50, SRZ ;  /* 0x0000000000327805 */ /* 0x000fe4000001ff00 */
[----:B------:R-:W-:Y:S02]  /*0100*/  CS2R R52, SRZ ;  /* 0x0000000000347805 */ /* 0x000fe4000001ff00 */
[----:B------:R-:W-:Y:S01]  /*0110*/  CS2R R54, SRZ ;  /* 0x0000000000367805 */ /* 0x000fe2000001ff00 */
[----:B------:R-:W-:Y:S01]  /*0120*/  ULDC.64 UR8, c[0x0][0x230] ;  /* 0x00008c0000087ab9 */ /* 0x000fe20000000a00 */
[----:B---3--:R-:W-:Y:S01]  /*0130*/  ULOP3.LUT UR6, UR10, 0x1f, URZ, 0xc0, !UPT ;  /* 0x0000001f0a067892 */ /* 0x008fe2000f8ec03f */
[----:B--2---:R-:W-:Y:S01]  /*0140*/  IMAD.SHL.U32 R0, R0, 0x40, RZ ;  /* 0x0000004000007824 */ /* 0x004fe200078e00ff */
[----:B----4-:R-:W-:Y:S01]  /*0150*/  SHF.R.U32.HI R17, RZ, 0x3, R81 ;  /* 0x00000003ff117819 */ /* 0x010fe20000011651 */
[----:B------:R-:W-:-:S03]  /*0160*/  IMAD.SHL.U32 R160, R81, 0x8, RZ ;  /* 0x0000000851a07824 */ /* 0x000fc600078e00ff */
[C---:B------:R-:W-:Y:S02]  /*0170*/  LOP3.LUT R122, R0.reuse, 0x3f, R81, 0xf8, !PT ;  /* 0x0000003f007a7812 */ /* 0x040fe400078ef851 */
[----:B------:R-:W-:Y:S02]  /*0180*/  SGXT.U32 R17, R17, 0x3 ;  /* 0x000000031111781a */ /* 0x000fe40000000000 */
[----:B------:R-:W-:Y:S02]  /*0190*/  ISETP.GT.AND P0, PT, R0, -0x1, PT ;  /* 0xffffffff0000780c */ /* 0x000fe40003f04270 */
[----:B------:R-:W-:Y:S02]  /*01a0*/  SHF.R.S32.HI R121, RZ, 0x1f, R0 ;  /* 0x0000001fff797819 */ /* 0x000fe40000011400 */
[----:B------:R-:W-:Y:S02]  /*01b0*/  ISETP.LT.U32.AND P1, PT, R122, UR7, PT ;  /* 0x000000077a007c0c */ /* 0x000fe4000bf21070 */
[----:B------:R-:W-:-:S02]  /*01c0*/  LOP3.LUT R4, R0, 0x8, R17, 0xfe, !PT ;  /* 0x0000000800047812 */ /* 0x000fc400078efe11 */
[C-C-:B------:R-:W-:Y:S02]  /*01d0*/  LOP3.LUT R6, R0.reuse, 0x10, R17.reuse, 0xfe, !PT ;  /* 0x0000001000067812 */ /* 0x140fe400078efe11 */
[--C-:B------:R-:W-:Y:S01]  /*01e0*/  LOP3.LUT R8, R0, 0x18, R17.reuse, 0xfe, !PT ;  /* 0x0000001800087812 */ /* 0x100fe200078efe11 */
[----:B------:R-:W-:Y:S01]  /*01f0*/  IMAD.SHL.U32 R3, R4, 0x1000, RZ ;  /* 0x0000100004037824 */ /* 0x000fe200078e00ff */
[----:B------:R-:W-:Y:S01]  /*0200*/  ISETP.LT.AND.EX P1, PT, R121, UR4, P0, P1 ;  /* 0x0000000479007c0c */ /* 0x000fe20008721310 */
[----:B------:R-:W-:Y:S01]  /*0210*/  IMAD.SHL.U32 R5, R6, 0x1000, RZ ;  /* 0x0000100006057824 */ /* 0x000fe200078e00ff */
[----:B------:R-:W-:Y:S01]  /*0220*/  LOP3.LUT R10, R0, 0x20, R17, 0xfe, !PT ;  /* 0x00000020000a7812 */ /* 0x000fe200078efe11 */
[----:B------:R-:W-:Y:S01]  /*0230*/  IMAD.SHL.U32 R7, R8, 0x1000, RZ ;  /* 0x0000100008077824 */ /* 0x000fe200078e00ff */
[----:B------:R-:W-:Y:S02]  /*0240*/  ISETP.LT.U32.AND P4, PT, R4, UR7, PT ;  /* 0x0000000704007c0c */ /* 0x000fe4000bf81070 */
[----:B------:R-:W-:Y:S01]  /*0250*/  ISETP.LT.U32.AND P3, PT, R6, UR7, PT ;  /* 0x0000000706007c0c */ /* 0x000fe2000bf61070 */
[----:B------:R-:W-:Y:S01]  /*0260*/  IMAD.SHL.U32 R9, R10, 0x1000, RZ ;  /* 0x000010000a097824 */ /* 0x000fe200078e00ff */
[----:B------:R-:W-:-:S02]  /*0270*/  P2R R123, PR, RZ, 0x2 ;  /* 0x00000002ff7b7803 */ /* 0x000fc40000000000 */
[----:B------:R-:W-:Y:S02]  /*0280*/  ISETP.LT.U32.AND P2, PT, R8, UR7, PT ;  /* 0x0000000708007c0c */ /* 0x000fe4000bf41070 */
[----:B------:R-:W-:Y:S02]  /*0290*/  ISETP.LT.U32.AND P1, PT, R10, UR7, PT ;  /* 0x000000070a007c0c */ /* 0x000fe4000bf21070 */
[----:B------:R-:W-:Y:S02]  /*02a0*/  LOP3.LUT R12, R0, 0x28, R17, 0xfe, !PT ;  /* 0x00000028000c7812 */ /* 0x000fe400078efe11 */
[C---:B------:R-:W-:Y:S02]  /*02b0*/  ISETP.LT.AND.EX P6, PT, R121.reuse, UR4, P0, P4 ;  /* 0x0000000479007c0c */ /* 0x040fe400087c1340 */
[C---:B------:R-:W-:Y:S01]  /*02c0*/  ISETP.LT.AND.EX P4, PT, R121.reuse, UR4, P0, P3 ;  /* 0x0000000479007c0c */ /* 0x040fe20008781330 */
[----:B------:R-:W-:Y:S01]  /*02d0*/  IMAD.SHL.U32 R11, R12, 0x1000, RZ ;  /* 0x000010000c0b7824 */ /* 0x000fe200078e00ff */
[----:B------:R-:W-:-:S02]  /*02e0*/  ISETP.LT.AND.EX P3, PT, R121, UR4, P0, P2 ;  /* 0x0000000479007c0c */ /* 0x000fc40008761320 */
[----:B------:R-:W-:Y:S02]  /*02f0*/  ISETP.LT.AND.EX P2, PT, R121, UR4, P0, P1 ;  /* 0x0000000479007c0c */ /* 0x000fe40008741310 */
[----:B------:R-:W-:Y:S02]  /*0300*/  ISETP.LT.U32.AND P1, PT, R12, UR7, PT ;  /* 0x000000070c007c0c */ /* 0x000fe4000bf21070 */
[----:B------:R-:W-:Y:S02]  /*0310*/  LOP3.LUT R2, R17, R0, RZ, 0xfc, !PT ;  /* 0x0000000011027212 */ /* 0x000fe400078efcff */
[----:B------:R-:W-:Y:S02]  /*0320*/  LOP3.LUT R14, R0, 0x30, R17, 0xfe, !PT ;  /* 0x00000030000e7812 */ /* 0x000fe400078efe11 */
[----:B------:R-:W-:Y:S02]  /*0330*/  P2R R165, PR, RZ, 0x8 ;  /* 0x00000008ffa57803 */ /* 0x000fe40000000000 */
[----:B------:R-:W-:Y:S01]  /*0340*/  ISETP.LT.AND.EX P3, PT, R121, UR4, P0, P1 ;  /* 0x0000000479007c0c */ /* 0x000fe20008761310 */
[----:B------:R-:W-:Y:S01]  /*0350*/  IMAD.SHL.U32 R13, R14, 0x1000, RZ ;  /* 0x000010000e0d7824 */ /* 0x000fe200078e00ff */
[----:B------:R-:W-:-:S02]  /*0360*/  ISETP.LT.U32.AND P5, PT, R2, UR7, PT ;  /* 0x0000000702007c0c */ /* 0x000fc4000bfa1070 */
[----:B------:R-:W-:Y:S02]  /*0370*/  ISETP.LT.U32.AND P1, PT, R14, UR7, PT ;  /* 0x000000070e007c0c */ /* 0x000fe4000bf21070 */
[----:B------:R-:W-:Y:S01]  /*0380*/  LOP3.LUT R16, R0, 0x38, R17, 0xfe, !PT ;  /* 0x0000003800107812 */ /* 0x000fe200078efe11 */
[----:B------:R-:W-:Y:S01]  /*0390*/  IMAD.SHL.U32 R0, R2, 0x1000, RZ ;  /* 0x0000100002007824 */ /* 0x000fe200078e00ff */
[----:B------:R-:W-:Y:S02]  /*03a0*/  P2R R166, PR, RZ, 0x10 ;  /* 0x00000010ffa67803 */ /* 0x000fe40000000000 */
[C---:B------:R-:W-:Y:S01]  /*03b0*/  ISETP.LT.AND.EX P5, PT, R121.reuse, UR4, P0, P5 ;  /* 0x0000000479007c0c */ /* 0x040fe200087a1350 */
[C---:B------:R-:W-:Y:S01]  /*03c0*/  IMAD.SHL.U32 R15, R16.reuse, 0x1000, RZ ;  /* 0x00001000100f7824 */ /* 0x040fe200078e00ff */
[----:B------:R-:W-:Y:S02]  /*03d0*/  ISETP.LT.AND.EX P4, PT, R121, UR4, P0, P1 ;  /* 0x0000000479007c0c */ /* 0x000fe40008781310 */
[----:B------:R-:W-:-:S02]  /*03e0*/  ISETP.LT.U32.AND P1, PT, R16, UR7, PT ;  /* 0x0000000710007c0c */ /* 0x000fc4000bf21070 */
[----:B------:R-:W-:Y:S02]  /*03f0*/  P2R R168, PR, RZ, 0x20 ;  /* 0x00000020ffa87803 */ /* 0x000fe40000000000 */
[----:B------:R-:W-:Y:S01]  /*0400*/  ISETP.LT.AND.EX P5, PT, R121, UR4, P0, P1 ;  /* 0x0000000479007c0c */ /* 0x000fe200087a1310 */
[----:B------:R-:W-:Y:S01]  /*0410*/  ULOP3.LUT UR4, UR10, 0xffe0, URZ, 0xc0, !UPT ;  /* 0x0000ffe00a047892 */ /* 0x000fe2000f8ec03f */
[----:B------:R-:W-:Y:S02]  /*0420*/  P2R R167, PR, RZ, 0x40 ;  /* 0x00000040ffa77803 */ /* 0x000fe40000000000 */
[----:B------:R-:W-:Y:S01]  /*0430*/  P2R R36, PR, RZ, 0x40 ;  /* 0x00000040ff247803 */ /* 0x000fe20000000000 */
[----:B------:R-:W-:Y:S01]  /*0440*/  UIMAD UR7, UR4, UR7, URZ ;  /* 0x00000007040772a4 */ /* 0x000fe2000f8e023f */
[----:B------:R-:W-:Y:S02]  /*0450*/  ISETP.NE.AND P6, PT, R123, RZ, PT ;  /* 0x000000ff7b00720c */ /* 0x000fe40003fc5270 */
[----:B------:R-:W-:Y:S01]  /*0460*/  ULDC.64 UR4, c[0x0][0x220] ;  /* 0x0000880000047ab9 */ /* 0x000fe20000000a00 */
[----:B------:R-:W-:Y:S01]  /*0470*/  ULOP3.LUT UR10, UR7, 0x1f, UR10, 0xf8, !UPT ;  /* 0x0000001f070a7892 */ /* 0x000fe2000f8ef80a */
[--C-:B------:R-:W-:Y:S01]  /*0480*/  SHF.L.U64.HI R2, R2, 0xc, R121.reuse ;  /* 0x0000000c02027819 */ /* 0x100fe20000010279 */
[----:B------:R-:W-:Y:S01]  /*0490*/  UIMAD.WIDE UR4, UR7, 0x2, UR4 ;  /* 0x00000002070478a5 */ /* 0x000fe2000f8e0204 */
[--C-:B------:R-:W-:Y:S01]  /*04a0*/  SHF.L.U64.HI R4, R4, 0xc, R121.reuse ;  /* 0x0000000c04047819 */ /* 0x100fe20000010279 */
[----:B------:R-:W-:Y:S01]  /*04b0*/  USHF.L.U32 UR11, UR10, 0x7, URZ ;  /* 0x000000070a0b7899 */ /* 0x000fe2000800063f */
[--C-:B------:R-:W-:Y:S01]  /*04c0*/  SHF.L.U64.HI R6, R6, 0xc, R121.reuse ;  /* 0x0000000c06067819 */ /* 0x100fe20000010279 */
[----:B------:R-:W-:Y:S01]  /*04d0*/  UIMAD.WIDE.U32 UR4, UR6, 0x2, UR4 ;  /* 0x00000002060478a5 */ /* 0x000fe2000f8e0004 */
[--C-:B------:R-:W-:Y:S01]  /*04e0*/  SHF.L.U64.HI R8, R8, 0xc, R121.reuse ;  /* 0x0000000c08087819 */ /* 0x100fe20000010279 */
[----:B------:R-:W-:Y:S01]  /*04f0*/  USHF.L.U32 UR6, UR10, 0x6, URZ ;  /* 0x000000060a067899 */ /* 0x000fe2000800063f */
[----:B------:R-:W-:-:S02]  /*0500*/  SHF.L.U64.HI R10, R10, 0xc, R121 ;  /* 0x0000000c0a0a7819 */ /* 0x000fc40000010279 */
[--C-:B------:R-:W-:Y:S02]  /*0510*/  SHF.L.U64.HI R12, R12, 0xc, R121.reuse ;  /* 0x0000000c0c0c7819 */ /* 0x100fe40000010279 */
[----:B------:R-:W-:Y:S02]  /*0520*/  LEA R24, P0, R122, UR4, 0x6 ;  /* 0x000000047a187c11 */ /* 0x000fe4000f8030ff */
[--C-:B------:R-:W-:Y:S02]  /*0530*/  SHF.L.U64.HI R14, R14, 0xc, R121.reuse ;  /* 0x0000000c0e0e7819 */ /* 0x100fe40000010279 */
[--C-:B------:R-:W-:Y:S01]  /*0540*/  LEA.HI.X R25, R122, UR5, R121.reuse, 0x6, P0 ;  /* 0x000000057a197c11 */ /* 0x100fe200080f3479 */
[----:B------:R-:W-:Y:S01]  /*0550*/  ULDC.64 UR4, c[0x0][0x238] ;  /* 0x00008e0000047ab9 */ /* 0x000fe20000000a00 */
[----:B------:R-:W-:Y:S01]  /*0560*/  SHF.L.U64.HI R16, R16, 0xc, R121 ;  /* 0x0000000c10107819 */ /* 0x000fe20000010279 */
[----:B------:R-:W-:Y:S01]  /*0570*/  UIMAD.WIDE UR4, UR6, 0x2, UR4 ;  /* 0x00000002060478a5 */ /* 0x000fe2000f8e0204 */
[C-C-:B------:R-:W-:Y:S01]  /*0580*/  LOP3.LUT R133, R0.reuse, 0x38, R160.reuse, 0xf8, !PT ;  /* 0x0000003800857812 */ /* 0x140fe200078ef8a0 */
[----:B------:R2:W3:Y:S01]  /*0590*/  @P6 LDG.E.U16 R42, desc[UR12][R24.64] ;  /* 0x0000000c182a6981 */ /* 0x0004e2000c1e1500 */
[----:B------:R-:W-:Y:S01]  /*05a0*/  ULDC.64 UR6, c[0x0][0x218] ;  /* 0x0000860000067ab9 */ /* 0x000fe20000000a00 */
[----:B------:R-:W-:Y:S01]  /*05b0*/  LOP3.LUT R186, R3, 0x38, R160, 0xf8, !PT ;  /* 0x0000003803ba7812 */ /* 0x000fe200078ef8a0 */
[----:B------:R-:W-:Y:S01]  /*05c0*/  UIMAD.WIDE UR6, UR11, 0x2, UR6 ;  /* 0x000000020b0678a5 */ /* 0x000fe2000f8e0206 */
[----:B------:R-:W-:Y:S01]  /*05d0*/  IADD3 R18, P0, R0, UR4, RZ ;  /* 0x0000000400127c10 */ /* 0x000fe2000ff1e0ff */
[C---:B------:R-:W-:Y:S01]  /*05e0*/  IMAD.SHL.U32 R60, R133.reuse, 0x2, RZ ;  /* 0x00000002853c7824 */ /* 0x040fe200078e00ff */
[----:B------:R-:W-:Y:S01]  /*05f0*/  SHF.L.U64.HI R22, R133, 0x1, R2 ;  /* 0x0000000185167819 */ /* 0x000fe20000010202 */
[----:B------:R-:W-:Y:S01]  /*0600*/  IMAD.SHL.U32 R58, R186, 0x2, RZ ;  /* 0x00000002ba3a7824 */ /* 0x000fe200078e00ff */
[----:B------:R-:W-:-:S02]  /*0610*/  IADD3.X R19, R2, UR5, RZ, P0, !PT ;  /* 0x0000000502137c10 */ /* 0x000fc400087fe4ff */
[----:B------:R-:W-:Y:S02]  /*0620*/  IADD3 R20, P0, R3, UR4, RZ ;  /* 0x0000000403147c10 */ /* 0x000fe4000ff1e0ff */
[C-C-:B------:R-:W-:Y:S02]  /*0630*/  LOP3.LUT R188, R5.reuse, 0x38, R160.reuse, 0xf8, !PT ;  /* 0x0000003805bc7812 */ /* 0x140fe400078ef8a0 */
[----:B------:R-:W-:Y:S02]  /*0640*/  IADD3.X R21, R4, UR5, RZ, P0, !PT ;  /* 0x0000000504157c10 */ /* 0x000fe400087fe4ff */
[----:B------:R-:W-:Y:S01]  /*0650*/  IADD3 R46, P0, R5, UR4, RZ ;  /* 0x00000004052e7c10 */ /* 0x000fe2000ff1e0ff */
[----:B------:R-:W-:Y:S01]  /*0660*/  IMAD.SHL.U32 R62, R188, 0x2, RZ ;  /* 0x00000002bc3e7824 */ /* 0x000fe200078e00ff */
[----:B------:R-:W-:Y:S02]  /*0670*/  LOP3.LUT R190, R7, 0x38, R160, 0xf8, !PT ;  /* 0x0000003807be7812 */ /* 0x000fe400078ef8a0 */
[----:B------:R-:W-:-:S02]  /*0680*/  IADD3.X R47, R6, UR5, RZ, P0, !PT ;  /* 0x00000005062f7c10 */ /* 0x000fc400087fe4ff */
[----:B------:R-:W-:Y:S01]  /*0690*/  IADD3 R70, P0, R7, UR4, RZ ;  /* 0x0000000407467c10 */ /* 0x000fe2000ff1e0ff */
[----:B------:R-:W-:Y:S01]  /*06a0*/  IMAD.SHL.U32 R56, R190, 0x2, RZ ;  /* 0x00000002be387824 */ /* 0x000fe200078e00ff */
[C---:B------:R-:W-:Y:S02]  /*06b0*/  LOP3.LUT R192, R9.reuse, 0x38, R160, 0xf8, !PT ;  /* 0x0000003809c07812 */ /* 0x040fe400078ef8a0 */
[----:B------:R-:W-:Y:S02]  /*06c0*/  IADD3.X R71, R8, UR5, RZ, P0, !PT ;  /* 0x0000000508477c10 */ /* 0x000fe400087fe4ff */
[----:B------:R-:W-:Y:S02]  /*06d0*/  IADD3 R72, P0, R9, UR4, RZ ;  /* 0x0000000409487c10 */ /* 0x000fe4000ff1e0ff */
[----:B------:R-:W-:Y:S02]  /*06e0*/  LOP3.LUT R32, R81, 0x3f, RZ, 0xc0, !PT ;  /* 0x0000003f51207812 */ /* 0x000fe400078ec0ff */
[----:B------:R-:W-:-:S02]  /*06f0*/  IADD3.X R73, R10, UR5, RZ, P0, !PT ;  /* 0x000000050a497c10 */ /* 0x000fc400087fe4ff */
[C---:B------:R-:W-:Y:S02]  /*0700*/  IADD3 R74, P0, R11.reuse, UR4, RZ ;  /* 0x000000040b4a7c10 */ /* 0x040fe4000ff1e0ff */
[----:B------:R-:W-:Y:S02]  /*0710*/  LOP3.LUT R194, R11, 0x38, R160, 0xf8, !PT ;  /* 0x000000380bc27812 */ /* 0x000fe400078ef8a0 */
[----:B------:R-:W-:Y:S02]  /*0720*/  IADD3.X R75, R12, UR5, RZ, P0, !PT ;  /* 0x000000050c4b7c10 */ /* 0x000fe400087fe4ff */
[----:B------:R-:W-:Y:S01]  /*0730*/  IADD3 R76, P0, R13, UR4, RZ ;  /* 0x000000040d4c7c10 */ /* 0x000fe2000ff1e0ff */
[----:B------:R-:W-:Y:S01]  /*0740*/  IMAD.SHL.U32 R66, R194, 0x2, RZ ;  /* 0x00000002c2427824 */ /* 0x000fe200078e00ff */
[----:B------:R-:W-:Y:S02]  /*0750*/  SHF.L.U64.HI R23, R192, 0x1, R10 ;  /* 0x00000001c0177819 */ /* 0x000fe4000001020a */
[----:B------:R-:W-:-:S02]  /*0760*/  IADD3.X R77, R14, UR5, RZ, P0, !PT ;  /* 0x000000050e4d7c10 */ /* 0x000fc400087fe4ff */
[----:B------:R-:W-:Y:S02]  /*0770*/  IADD3 R78, P0, R15, UR4, RZ ;  /* 0x000000040f4e7c10 */ /* 0x000fe4000ff1e0ff */
[----:B------:R-:W-:Y:S02]  /*0780*/  LOP3.LUT R135, R13, 0x38, R160, 0xf8, !PT ;  /* 0x000000380d877812 */ /* 0x000fe400078ef8a0 */
[----:B------:R-:W-:Y:S01]  /*0790*/  IADD3.X R79, R16, UR5, RZ, P0, !PT ;  /* 0x00000005104f7c10 */ /* 0x000fe200087fe4ff */
[----:B------:R-:W4:Y:S01]  /*07a0*/  S2UR UR5, SR_CgaCtaId ;  /* 0x00000000000579c3 */ /* 0x000f220000008800 */
[----:B------:R-:W-:Y:S01]  /*07b0*/  IADD3 R60, P0, R60, UR6, RZ ;  /* 0x000000063c3c7c10 */ /* 0x000fe2000ff1e0ff */
[----:B------:R-:W-:Y:S01]  /*07c0*/  UMOV UR4, 0x400 ;  /* 0x0000040000047882 */ /* 0x000fe20000000000 */
[----:B------:R-:W-:Y:S01]  /*07d0*/  SHF.L.U64.HI R26, R194, 0x1, R12 ;  /* 0x00000001c21a7819 */ /* 0x000fe2000001020c */
[----:B------:R-:W-:Y:S01]  /*07e0*/  IMAD.SHL.U32 R64, R135, 0x2, RZ ;  /* 0x0000000287407824 */ /* 0x000fe200078e00ff */
[----:B------:R-:W-:-:S02]  /*07f0*/  IADD3.X R61, R22, UR7, RZ, P0, !PT ;  /* 0x00000007163d7c10 */ /* 0x000fc400087fe4ff */
[----:B------:R-:W-:Y:S02]  /*0800*/  SHF.L.U64.HI R22, R186, 0x1, R4 ;  /* 0x00000001ba167819 */ /* 0x000fe40000010204 */
[----:B------:R-:W-:Y:S02]  /*0810*/  IADD3 R58, P0, R58, UR6, RZ ;  /* 0x000000063a3a7c10 */ /* 0x000fe4000ff1e0ff */
[----:B------:R-:W-:Y:S02]  /*0820*/  LOP3.LUT R137, R15, 0x38, R160, 0xf8, !PT ;  /* 0x000000380f897812 */ /* 0x000fe400078ef8a0 */
[----:B------:R-:W-:Y:S02]  /*0830*/  IADD3.X R59, R22, UR7, RZ, P0, !PT ;  /* 0x00000007163b7c10 */ /* 0x000fe400087fe4ff */
[----:B------:R-:W-:Y:S01]  /*0840*/  SHF.L.U64.HI R22, R188, 0x1, R6 ;  /* 0x00000001bc167819 */ /* 0x000fe20000010206 */
[----:B------:R-:W-:Y:S01]  /*0850*/  IMAD.SHL.U32 R68, R137, 0x2, RZ ;  /* 0x0000000289447824 */ /* 0x000fe200078e00ff */
[----:B------:R-:W-:-:S02]  /*0860*/  IADD3 R62, P0, R62, UR6, RZ ;  /* 0x000000063e3e7c10 */ /* 0x000fc4000ff1e0ff */
[----:B------:R-:W-:Y:S02]  /*0870*/  LOP3.LUT R27, R160, 0x38, RZ, 0xc0, !PT ;  /* 0x00000038a01b7812 */ /* 0x000fe400078ec0ff */
[----:B------:R-:W-:Y:S02]  /*0880*/  IADD3.X R63, R22, UR7, RZ, P0, !PT ;  /* 0x00000007163f7c10 */ /* 0x000fe400087fe4ff */
[----:B------:R-:W-:Y:S01]  /*0890*/  SHF.L.U64.HI R22, R190, 0x1, R8 ;  /* 0x00000001be167819 */ /* 0x000fe20000010208 */
[----:B----4-:R-:W-:Y:S01]  /*08a0*/  ULEA UR4, UR5, UR4, 0x18 ;  /* 0x0000000405047291 */ /* 0x010fe2000f8ec03f */
[----:B------:R-:W-:Y:S02]  /*08b0*/  IADD3 R56, P0, R56, UR6, RZ ;  /* 0x0000000638387c10 */ /* 0x000fe4000ff1e0ff */
[----:B------:R-:W-:Y:S02]  /*08c0*/  ISETP.NE.AND P1, PT, R165, RZ, PT ;  /* 0x000000ffa500720c */ /* 0x000fe40003f25270 */
[----:B------:R-:W-:Y:S01]  /*08d0*/  IADD3.X R57, R22, UR7, RZ, P0, !PT ;  /* 0x0000000716397c10 */ /* 0x000fe200087fe4ff */
[----:B------:R-:W-:Y:S01]  /*08e0*/  IMAD.SHL.U32 R22, R192, 0x2, RZ ;  /* 0x00000002c0167824 */ /* 0x000fe200078e00ff */
[----:B------:R-:W-:Y:S01]  /*08f0*/  LEA R43, R32, UR4, 0x1 ;  /* 0x00000004202b7c11 */ /* 0x000fe2000f8e08ff */
[----:B------:R-:W-:Y:S01]  /*0900*/  IMAD.MOV.U32 R131, RZ, RZ, 0x40 ;  /* 0x00000040ff837424 */ /* 0x000fe200078e00ff */
[----:B------:R-:W-:-:S02]  /*0910*/  P2R R164, PR, RZ, 0x4 ;  /* 0x00000004ffa47803 */ /* 0x000fc40000000000 */
[----:B------:R-:W-:Y:S02]  /*0920*/  IADD3 R22, P0, R22, UR6, RZ ;  /* 0x0000000616167c10 */ /* 0x000fe4000ff1e0ff */
[----:B------:R-:W-:Y:S02]  /*0930*/  P2R R163, PR, RZ, 0x8 ;  /* 0x00000008ffa37803 */ /* 0x000fe40000000000 */
[----:B------:R-:W-:Y:S02]  /*0940*/  IADD3.X R23, R23, UR7, RZ, P0, !PT ;  /* 0x0000000717177c10 */ /* 0x000fe400087fe4ff */
[----:B------:R-:W-:Y:S02]  /*0950*/  IADD3 R66, P0, R66, UR6, RZ ;  /* 0x0000000642427c10 */ /* 0x000fe4000ff1e0ff */
[----:B------:R-:W-:Y:S02]  /*0960*/  P2R R162, PR, RZ, 0x10 ;  /* 0x00000010ffa27803 */ /* 0x000fe40000000000 */
[----:B------:R-:W-:-:S02]  /*0970*/  IADD3.X R67, R26, UR7, RZ, P0, !PT ;  /* 0x000000071a437c10 */ /* 0x000fc400087fe4ff */
[----:B------:R-:W-:Y:S02]  /*0980*/  SHF.L.U64.HI R26, R135, 0x1, R14 ;  /* 0x00000001871a7819 */ /* 0x000fe4000001020e */
[----:B------:R-:W-:Y:S02]  /*0990*/  IADD3 R64, P0, R64, UR6, RZ ;  /* 0x0000000640407c10 */ /* 0x000fe4000ff1e0ff */
[----:B------:R-:W-:Y:S02]  /*09a0*/  ISETP.NE.AND P6, PT, R168, RZ, PT ;  /* 0x000000ffa800720c */ /* 0x000fe40003fc5270 */
[----:B------:R-:W-:Y:S02]  /*09b0*/  IADD3.X R65, R26, UR7, RZ, P0, !PT ;  /* 0x000000071a417c10 */ /* 0x000fe400087fe4ff */
[----:B------:R-:W-:Y:S02]  /*09c0*/  SHF.L.U64.HI R26, R137, 0x1, R16 ;  /* 0x00000001891a7819 */ /* 0x000fe40000010210 */
[----:B------:R-:W-:Y:S01]  /*09d0*/  IADD3 R68, P0, R68, UR6, RZ ;  /* 0x0000000644447c10 */ /* 0x000fe2000ff1e0ff */
[----:B------:R-:W-:Y:S01]  /*09e0*/  IMAD.WIDE.U32 R18, R27, 0x2, R18 ;  /* 0x000000021b127825 */ /* 0x000fe200078e0012 */
[----:B--2---:R-:W-:-:S02]  /*09f0*/  CS2R R24, SRZ ;  /* 0x0000000000187805 */ /* 0x004fc4000001ff00 */
[----:B------:R-:W-:Y:S02]  /*0a00*/  P2R R161, PR, RZ, 0x20 ;  /* 0x00000020ffa17803 */ /* 0x000fe40000000000 */
[----:B------:R-:W-:Y:S01]  /*0a10*/  IADD3.X R69, R26, UR7, RZ, P0, !PT ;  /* 0x000000071a457c10 */ /* 0x000fe200087fe4ff */
[----:B------:R-:W-:Y:S01]  /*0a20*/  IMAD.WIDE.U32 R20, R27, 0x2, R20 ;  /* 0x000000021b147825 */ /* 0x000fe200078e0014 */
[----:B------:R-:W-:-:S03]  /*0a30*/  ISETP.NE.AND P0, PT, R166, RZ, PT ;  /* 0x000000ffa600720c */ /* 0x000fc60003f05270 */
[----:B------:R-:W-:-:S04]  /*0a40*/  IMAD.WIDE.U32 R46, R27, 0x2, R46 ;  /* 0x000000021b2e7825 */ /* 0x000fc800078e002e */
[----:B------:R-:W-:-:S04]  /*0a50*/  IMAD.WIDE.U32 R70, R27, 0x2, R70 ;  /* 0x000000021b467825 */ /* 0x000fc800078e0046 */
[----:B------:R-:W-:-:S04]  /*0a60*/  IMAD.WIDE.U32 R72, R27, 0x2, R72 ;  /* 0x000000021b487825 */ /* 0x000fc800078e0048 */
[----:B------:R-:W-:-:S04]  /*0a70*/  IMAD.WIDE.U32 R74, R27, 0x2, R74 ;  /* 0x000000021b4a7825 */ /* 0x000fc800078e004a */
[----:B------:R-:W-:-:S04]  /*0a80*/  IMAD.WIDE.U32 R76, R27, 0x2, R76 ;  /* 0x000000021b4c7825 */ /* 0x000fc800078e004c */
[----:B------:R-:W-:Y:S01]  /*0a90*/  IMAD.WIDE.U32 R78, R27, 0x2, R78 ;  /* 0x000000021b4e7825 */ /* 0x000fe200078e004e */
[----:B------:R-:W-:Y:S02]  /*0aa0*/  CS2R R26, SRZ ;  /* 0x00000000001a7805 */ /* 0x000fe4000001ff00 */
[----:B------:R-:W-:Y:S01]  /*0ab0*/  CS2R R32, SRZ ;  /* 0x0000000000207805 */ /* 0x000fe2000001ff00 */
[----:B---3--:R2:W-:Y:S01]  /*0ac0*/  STS.U16 [R43], R42 ;  /* 0x0000002a2b007388 */ /* 0x0085e20000000400 */
[----:B------:R-:W-:Y:S01]  /*0ad0*/  BAR.SYNC.DEFER_BLOCKING 0x0 ;  /* 0x0000000000007b1d */ /* 0x000fe20000010000 */
[----:B--2---:R-:W-:-:S05]  /*0ae0*/  CS2R R42, SRZ ;  /* 0x00000000002a7805 */ /* 0x004fca000001ff00 */
[----:B------:R-:W2:Y:S01]  /*0af0*/  @P6 LDG.E.128 R24, desc[UR12][R18.64] ;  /* 0x0000000c12186981 */ /* 0x000ea2000c1e1d00 */
[----:B------:R-:W-:Y:S02]  /*0b00*/  ISETP.NE.AND P6, PT, R36, RZ, PT ;  /* 0x000000ff2400720c */ /* 0x000fe40003fc5270 */
[----:B------:R-:W-:Y:S01]  /*0b10*/  CS2R R36, SRZ ;  /* 0x0000000000247805 */ /* 0x000fe2000001ff00 */
[----:B------:R3:W4:Y:S05]  /*0b20*/  @P0 LDG.E.128 R32, desc[UR12][R46.64] ;  /* 0x0000000c2e200981 */ /* 0x00072a000c1e1d00 */
[----:B------:R-:W5:Y:S04]  /*0b30*/  @P1 LDG.E.128 R36, desc[UR12][R70.64] ;  /* 0x0000000c46241981 */ /* 0x000f68000c1e1d00 */
[----:B------:R-:W5:Y:S01]  /*0b40*/  @P2 LDG.E.128 R40, desc[UR12][R72.64] ;  /* 0x0000000c48282981 */ /* 0x000f62000c1e1d00 */
[----:B---3--:R-:W-:-:S03]  /*0b50*/  CS2R R46, SRZ ;  /* 0x00000000002e7805 */ /* 0x008fc6000001ff00 */
[----:B------:R3:W5:Y:S04]  /*0b60*/  @P6 LDG.E.128 R28, desc[UR12][R20.64] ;  /* 0x0000000c141c6981 */ /* 0x000768000c1e1d00 */
[----:B------:R1:W5:Y:S01]  /*0b70*/  @P3 LDG.E.128 R44, desc[UR12][R74.64] ;  /* 0x0000000c4a2c3981 */ /* 0x000362000c1e1d00 */
[----:B------:R-:W-:-:S03]  /*0b80*/  LOP3.LUT R18, R81, 0x3, RZ, 0xc0, !PT ;  /* 0x0000000351127812 */ /* 0x000fc600078ec0ff */
[----:B------:R-:W5:Y:S01]  /*0b90*/  @P4 LDG.E.128 R48, desc[UR12][R76.64] ;  /* 0x0000000c4c304981 */ /* 0x000f62000c1e1d00 */
[----:B---3--:R-:W-:Y:S01]  /*0ba0*/  SHF.R.S32.HI R20, RZ, 0x2, R81 ;  /* 0x00000002ff147819 */ /* 0x008fe20000011451 */
[----:B------:R-:W-:Y:S02]  /*0bb0*/  IMAD R19, R18, 0x48, RZ ;  /* 0x0000004812137824 */ /* 0x000fe400078e02ff */
[----:B------:R-:W3:Y:S01]  /*0bc0*/  @P5 LDG.E.128 R52, desc[UR12][R78.64] ;  /* 0x0000000c4e345981 */ /* 0x000ee2000c1e1d00 */
[----:B------:R-:W-:Y:S01]  /*0bd0*/  SGXT R18, R20, 0x1 ;  /* 0x000000011412781a */ /* 0x000fe20000000200 */
[----:B------:R-:W-:-:S03]  /*0be0*/  IMAD.SHL.U32 R20, R81, 0x40, RZ ;  /* 0x0000004051147824 */ /* 0x000fc600078e00ff */
[----:B------:R-:W-:Y:S02]  /*0bf0*/  LOP3.LUT R19, R19, 0x120, R18, 0x78, !PT ;  /* 0x0000012013137812 */ /* 0x000fe400078e7812 */
[C-C-:B------:R-:W-:Y:S02]  /*0c00*/  LOP3.LUT R18, R160.reuse, 0x38, R81.reuse, 0x48, !PT ;  /* 0x00000038a0127812 */ /* 0x140fe400078e4851 */
[----:B------:R-:W-:Y:S02]  /*0c10*/  SHF.R.U32.HI R70, RZ, 0x1, R81 ;  /* 0x00000001ff467819 */ /* 0x000fe40000011651 */
[----:B------:R-:W-:Y:S01]  /*0c20*/  LOP3.LUT R21, R19, 0x200, R20, 0xf8, !PT ;  /* 0x0000020013157812 */ /* 0x000fe200078ef814 */
[----:B------:R-:W-:Y:S01]  /*0c30*/  IMAD R151, R17, 0x40, R18 ;  /* 0x0000004011977824 */ /* 0x000fe200078e0212 */
[----:B------:R-:W-:Y:S01]  /*0c40*/  LOP3.LUT R72, R160, 0x1f8, RZ, 0xc0, !PT ;  /* 0x000001f8a0487812 */ /* 0x000fe200078ec0ff */
[----:B------:R-:W-:Y:S01]  /*0c50*/  IMAD.SHL.U32 R17, R81, 0x2, RZ ;  /* 0x0000000251117824 */ /* 0x000fe200078e00ff */
[----:B------:R-:W-:-:S02]  /*0c60*/  LOP3.LUT R71, R21, 0x8, R70, 0x78, !PT ;  /* 0x0000000815477812 */ /* 0x000fc400078e7846 */
[----:B------:R-:W-:Y:S02]  /*0c70*/  LOP3.LUT R21, R72, 0x200, RZ, 0xfc, !PT ;  /* 0x0000020048157812 */ /* 0x000fe400078efcff */
[----:B------:R-:W-:Y:S02]  /*0c80*/  LOP3.LUT R17, R17, 0x6, RZ, 0xc0, !PT ;  /* 0x0000000611117812 */ /* 0x000fe400078ec0ff */
[----:B-1----:R-:W-:Y:S02]  /*0c90*/  SHF.R.U32.HI R74, RZ, 0x2, R21 ;  /* 0x00000002ff4a7819 */ /* 0x002fe40000011615 */
[----:B------:R-:W-:-:S05]  /*0ca0*/  LEA R21, R17, UR4, 0x1 ;  /* 0x0000000411157c11 */ /* 0x000fca000f8e08ff */
[----:B------:R-:W1:Y:S04]  /*0cb0*/  LDS R159, [R21] ;  /* 0x00000000159f7984 */ /* 0x000e680000000800 */
[----:B------:R-:W1:Y:S04]  /*0cc0*/  LDS R158, [R21+0x10] ;  /* 0x00001000159e7984 */ /* 0x000e680000000800 */
[----:B------:R-:W1:Y:S04]  /*0cd0*/  LDS R157, [R21+0x20] ;  /* 0x00002000159d7984 */ /* 0x000e680000000800 */
[----:B------:R-:W1:Y:S04]  /*0ce0*/  LDS R156, [R21+0x30] ;  /* 0x00003000159c7984 */ /* 0x000e680000000800 */
[----:B------:R-:W1:Y:S04]  /*0cf0*/  LDS R155, [R21+0x40] ;  /* 0x00004000159b7984 */ /* 0x000e680000000800 */
[----:B------:R-:W1:Y:S04]  /*0d00*/  LDS R154, [R21+0x50] ;  /* 0x00005000159a7984 */ /* 0x000e680000000800 */
[----:B------:R-:W1:Y:S04]  /*0d10*/  LDS R153, [R21+0x60] ;  /* 0x0000600015997984 */ /* 0x000e680000000800 */
[----:B------:R1:W1:Y:S01]  /*0d20*/  LDS R152, [R21+0x70] ;  /* 0x0000700015987984 */ /* 0x0002620000000800 */
[----:B------:R-:W-:-:S02]  /*0d30*/  P2R R80, PR, RZ, 0x40 ;  /* 0x00000040ff507803 */ /* 0x000fc40000000000 */
[----:B------:R-:W-:Y:S02]  /*0d40*/  ISETP.NE.AND P6, PT, R168, RZ, PT ;  /* 0x000000ffa800720c */ /* 0x000fe40003fc5270 */
[----:B------:R-:W-:Y:S01]  /*0d50*/  LEA R151, R151, UR4, 0x1 ;  /* 0x0000000497977c11 */ /* 0x000fe2000f8e08ff */
[----:B------:R-:W-:Y:S01]  /*0d60*/  BAR.SYNC.DEFER_BLOCKING 0x0 ;  /* 0x0000000000007b1d */ /* 0x000fe20000010000 */
[----:B------:R-:W-:Y:S01]  /*0d70*/  LOP3.LUT R19, R19, 0x600, R20, 0xf8, !PT ;  /* 0x0000060013137812 */ /* 0x000fe200078ef814 */
[----:B------:R-:W-:Y:S01]  /*0d80*/  IMAD.SHL.U32 R20, R81, 0x10, RZ ;  /* 0x0000001051147824 */ /* 0x000fe200078e00ff */
[----:B------:R-:W-:Y:S01]  /*0d90*/  SHF.R.U32.HI R18, RZ, 0x2, R81 ;  /* 0x00000002ff127819 */ /* 0x000fe20000011651 */
[----:B------:R-:W-:-:S03]  /*0da0*/  UIADD3 UR5, UR4, 0x4000, URZ ;  /* 0x0000400004057890 */ /* 0x000fc6000fffe03f */
[----:B------:R-:W-:Y:S02]  /*0db0*/  LOP3.LUT R18, R18, 0x8, RZ, 0xc0, !PT ;  /* 0x0000000812127812 */ /* 0x000fe400078ec0ff */
[----:B------:R-:W-:Y:S02]  /*0dc0*/  LOP3.LUT R20, R20, 0x1c0, RZ, 0xc0, !PT ;  /* 0x000001c014147812 */ /* 0x000fe400078ec0ff */
[----:B------:R-:W-:Y:S02]  /*0dd0*/  LOP3.LUT R70, R19, R18, RZ, 0x3c, !PT ;  /* 0x0000001213467212 */ /* 0x000fe400078e3cff */
[----:B------:R-:W-:Y:S02]  /*0de0*/  LOP3.LUT R74, R74, 0xf0, RZ, 0xc0, !PT ;  /* 0x000000f04a4a7812 */ /* 0x000fe400078ec0ff */
[----:B------:R-:W-:Y:S02]  /*0df0*/  LOP3.LUT R73, R81, 0x38, RZ, 0xc0, !PT ;  /* 0x0000003851497812 */ /* 0x000fe400078ec0ff */
[----:B------:R-:W-:Y:S01]  /*0e00*/  LOP3.LUT R19, R20, 0x200, RZ, 0xfc, !PT ;  /* 0x0000020014137812 */ /* 0x000fe200078efcff */
[----:B------:R-:W-:Y:S01]  /*0e10*/  VIADD R75, R74, UR5 ;  /* 0x000000054a4b7c36 */ /* 0x000fe20008000000 */
[----:B------:R-:W-:-:S02]  /*0e20*/  LOP3.LUT R18, R18, R20, R17, 0xfe, !PT ;  /* 0x0000001412127212 */ /* 0x000fc400078efe11 */
[----:B------:R-:W-:Y:S02]  /*0e30*/  LEA.HI R17, R20, UR5, RZ, 0x1e ;  /* 0x0000000514117c11 */ /* 0x000fe4000f8ff0ff */
[----:B------:R-:W-:Y:S02]  /*0e40*/  LEA.HI R19, R19, UR5, RZ, 0x1e ;  /* 0x0000000513137c11 */ /* 0x000fe4000f8ff0ff */
[----:B------:R-:W-:Y:S01]  /*0e50*/  LEA R73, R73, UR5, 0x1 ;  /* 0x0000000549497c11 */ /* 0x000fe2000f8e08ff */
[----:B------:R-:W-:Y:S01]  /*0e60*/  UIADD3 UR5, UR4, 0x2000, URZ ;  /* 0x0000200004057890 */ /* 0x000fe2000fffe03f */
[C---:B------:R-:W-:Y:S02]  /*0e70*/  LOP3.LUT R149, R71.reuse, 0x10, RZ, 0x3c, !PT ;  /* 0x0000001047957812 */ /* 0x040fe400078e3cff */
[C---:B------:R-:W-:Y:S02]  /*0e80*/  LOP3.LUT R148, R71.reuse, 0x20, RZ, 0x3c, !PT ;  /* 0x0000002047947812 */ /* 0x040fe400078e3cff */
[----:B------:R-:W-:-:S02]  /*0e90*/  LOP3.LUT R147, R71, 0x30, RZ, 0x3c, !PT ;  /* 0x0000003047937812 */ /* 0x000fc400078e3cff */
[C---:B------:R-:W-:Y:S02]  /*0ea0*/  LOP3.LUT R146, R71.reuse, 0x410, RZ, 0x3c, !PT ;  /* 0x0000041047927812 */ /* 0x040fe400078e3cff */
[C---:B------:R-:W-:Y:S02]  /*0eb0*/  LOP3.LUT R145, R71.reuse, 0x420, RZ, 0x3c, !PT ;  /* 0x0000042047917812 */ /* 0x040fe400078e3cff */
[C---:B------:R-:W-:Y:S02]  /*0ec0*/  LOP3.LUT R144, R71.reuse, 0x430, RZ, 0x3c, !PT ;  /* 0x0000043047907812 */ /* 0x040fe400078e3cff */
[C---:B------:R-:W-:Y:S02]  /*0ed0*/  LOP3.LUT R143, R71.reuse, 0x810, RZ, 0x3c, !PT ;  /* 0x00000810478f7812 */ /* 0x040fe400078e3cff */
[C---:B------:R-:W-:Y:S02]  /*0ee0*/  LOP3.LUT R142, R71.reuse, 0x820, RZ, 0x3c, !PT ;  /* 0x00000820478e7812 */ /* 0x040fe400078e3cff */
[----:B------:R-:W-:-:S02]  /*0ef0*/  LOP3.LUT R141, R71, 0x830, RZ, 0x3c, !PT ;  /* 0x00000830478d7812 */ /* 0x000fc400078e3cff */
[C---:B------:R-:W-:Y:S01]  /*0f00*/  LOP3.LUT R140, R71.reuse, 0xc10, RZ, 0x3c, !PT ;  /* 0x00000c10478c7812 */ /* 0x040fe200078e3cff */
[----:B------:R-:W-:Y:S01]  /*0f10*/  IMAD R17, R18, 0x2, R17 ;  /* 0x0000000212117824 */ /* 0x000fe200078e0211 */
[----:B------:R-:W-:Y:S01]  /*0f20*/  SHF.L.U64.HI R121, R122, 0x5, R121 ;  /* 0x000000057a797819 */ /* 0x000fe20000010279 */
[----:B------:R-:W-:Y:S01]  /*0f30*/  IMAD R18, R18, 0x2, R19 ;  /* 0x0000000212127824 */ /* 0x000fe200078e0213 */
[----:B------:R-:W-:Y:S01]  /*0f40*/  LEA R150, R71, UR4, 0x1 ;  /* 0x0000000447967c11 */ /* 0x000fe2000f8e08ff */
[----:B------:R-:W-:Y:S01]  /*0f50*/  IMAD R19, R72, 0x2, R73 ;  /* 0x0000000248137824 */ /* 0x000fe200078e0249 */
[----:B-1----:R-:W-:Y:S01]  /*0f60*/  LEA R21, R70, UR5, 0x1 ;  /* 0x0000000546157c11 */ /* 0x002fe2000f8e08ff */
[----:B------:R-:W-:Y:S01]  /*0f70*/  IMAD R20, R72, 0x2, R75 ;  /* 0x0000000248147824 */ /* 0x000fe200078e024b */
[----:B------:R-:W-:Y:S01]  /*0f80*/  LEA R149, R149, UR4, 0x1 ;  /* 0x0000000495957c11 */ /* 0x000fe2000f8e08ff */
[----:B------:R-:W-:Y:S01]  /*0f90*/  IMAD.SHL.U32 R122, R122, 0x20, RZ ;  /* 0x000000207a7a7824 */ /* 0x000fe200078e00ff */
[----:B------:R-:W-:Y:S01]  /*0fa0*/  LEA R148, R148, UR4, 0x1 ;  /* 0x0000000494947c11 */ /* 0x000fe2000f8e08ff */
[----:B------:R-:W-:Y:S01]  /*0fb0*/  IMAD.MOV.U32 R169, RZ, RZ, R2 ;  /* 0x000000ffffa97224 */ /* 0x000fe200078e0002 */
        /* <DEDUP_REMOVED lines=16> */
[----:B------:R-:W-:Y:S01]  /*10c0*/  P2R R130, PR, RZ, 0x20 ;  /* 0x00000020ff827803 */ /* 0x000fe20000000000 */
[----:B------:R-:W-:-:S02]  /*10d0*/  IMAD.MOV.U32 R139, RZ, RZ, R4 ;  /* 0x000000ffff8b7224 */ /* 0x000fc400078e0004 */
[----:B------:R-:W-:Y:S02]  /*10e0*/  IMAD.MOV.U32 R187, RZ, RZ, R6 ;  /* 0x000000ffffbb7224 */ /* 0x000fe400078e0006 */
[----:B------:R-:W-:Y:S02]  /*10f0*/  IMAD.MOV.U32 R189, RZ, RZ, R8 ;  /* 0x000000ffffbd7224 */ /* 0x000fe400078e0008 */
[----:B------:R-:W-:Y:S02]  /*1100*/  IMAD.MOV.U32 R191, RZ, RZ, R10 ;  /* 0x000000ffffbf7224 */ /* 0x000fe400078e000a */
[----:B------:R-:W-:Y:S02]  /*1110*/  IMAD.MOV.U32 R193, RZ, RZ, R12 ;  /* 0x000000ffffc17224 */ /* 0x000fe400078e000c */
[----:B------:R-:W-:Y:S02]  /*1120*/  IMAD.MOV.U32 R134, RZ, RZ, R14 ;  /* 0x000000ffff867224 */ /* 0x000fe400078e000e */
        /* <DEDUP_REMOVED lines=8> */
[----:B------:R-:W-:Y:S01]  /*11b0*/  IMAD.MOV.U32 R184, RZ, RZ, R137 ;  /* 0x000000ffffb87224 */ /* 0x000fe200078e0089 */
[----:B------:R-:W-:Y:S02]  /*11c0*/  UPLOP3.LUT UP0, UPT, UPT, UPT, UPT, 0x80, 0x0 ;  /* 0x000000000000789c */ /* 0x000fe40003f0f070 */
[----:B------:R-:W-:Y:S01]  /*11d0*/  UIMAD.WIDE UR8, UR11, 0x2, UR8 ;  /* 0x000000020b0878a5 */ /* 0x000fe2000f8e0208 */
[----:B--2---:R-:W-:Y:S04]  /*11e0*/  STS.128 [R151], R24 ;  /* 0x0000001897007388 */ /* 0x004fe80000000c00 */
[----:B----4-:R-:W-:Y:S04]  /*11f0*/  STS.128 [R151+0x800], R32 ;  /* 0x0008002097007388 */ /* 0x010fe80000000c00 */
[----:B-----5:R-:W-:Y:S04]  /*1200*/  STS.128 [R151+0xc00], R36 ;  /* 0x000c002497007388 */ /* 0x020fe80000000c00 */
[----:B------:R-:W-:Y:S04]  /*1210*/  STS.128 [R151+0x1000], R40 ;  /* 0x0010002897007388 */ /* 0x000fe80000000c00 */
[----:B------:R1:W-:Y:S04]  /*1220*/  STS.128 [R151+0x400], R28 ;  /* 0x0004001c97007388 */ /* 0x0003e80000000c00 */
[----:B------:R2:W-:Y:S04]  /*1230*/  STS.128 [R151+0x1400], R44 ;  /* 0x0014002c97007388 */ /* 0x0005e80000000c00 */
[----:B------:R4:W-:Y:S04]  /*1240*/  STS.128 [R151+0x1800], R48 ;  /* 0x0018003097007388 */ /* 0x0009e80000000c00 */
[----:B---3--:R4:W-:Y:S04]  /*1250*/  STS.128 [R151+0x1c00], R52 ;  /* 0x001c003497007388 */ /* 0x0089e80000000c00 */
[----:B------:R-:W-:Y:S01]  /*1260*/  @!PT LDS RZ, [RZ] ;  /* 0x00000000fffff984 */ /* 0x000fe20000000800 */
[----:B------:R-:W-:Y:S01]  /*1270*/  @!PT LDS RZ, [RZ] ;  /* 0x00000000fffff984 */ /* 0x000fe20000000800 */
[----:B------:R-:W-:Y:S01]  /*1280*/  @!PT LDS RZ, [RZ] ;  /* 0x00000000fffff984 */ /* 0x000fe20000000800 */
[----:B------:R-:W-:Y:S01]  /*1290*/  LDGSTS.E.BYPASS.128 [R151+0x2000], desc[UR12][R60.64], P6 ;  /* 0x020000003c977fae */ /* 0x000fe2000b101c4c */
[----:B------:R-:W-:-:S04]  /*12a0*/  ISETP.NE.AND P6, PT, R80, RZ, PT ;  /* 0x000000ff5000720c */ /* 0x000fc80003fc5270 */
[----:B-1----:R-:W-:-:S09]  /*12b0*/  P2R R30, PR, RZ, 0x40 ;  /* 0x00000040ff1e7803 */ /* 0x002fd20000000000 */
[----:B------:R-:W-:Y:S04]  /*12c0*/  LDGSTS.E.BYPASS.128 [R151+0x2400], desc[UR12][R58.64], P6 ;  /* 0x024000003a977fae */ /* 0x000fe8000b101c4c */
[----:B------:R-:W-:Y:S04]  /*12d0*/  LDGSTS.E.BYPASS.128 [R151+0x2800], desc[UR12][R62.64], P0 ;  /* 0x028000003e977fae */ /* 0x000fe80008101c4c */
[----:B------:R-:W-:Y:S04]  /*12e0*/  LDGSTS.E.BYPASS.128 [R151+0x2c00], desc[UR12][R56.64], P1 ;  /* 0x02c0000038977fae */ /* 0x000fe80008901c4c */
[----:B------:R1:W-:Y:S04]  /*12f0*/  LDGSTS.E.BYPASS.128 [R151+0x3000], desc[UR12][R22.64], P2 ;  /* 0x0300000016977fae */ /* 0x0003e80009101c4c */
[----:B------:R4:W-:Y:S04]  /*1300*/  LDGSTS.E.BYPASS.128 [R151+0x3400], desc[UR12][R66.64], P3 ;  /* 0x0340000042977fae */ /* 0x0009e80009901c4c */
[----:B------:R4:W-:Y:S04]  /*1310*/  LDGSTS.E.BYPASS.128 [R151+0x3800], desc[UR12][R64.64], P4 ;  /* 0x0380000040977fae */ /* 0x0009e8000a101c4c */
[----:B------:R4:W-:Y:S01]  /*1320*/  LDGSTS.E.BYPASS.128 [R151+0x3c00], desc[UR12][R68.64], P5 ;  /* 0x03c0000044977fae */ /* 0x0009e2000a901c4c */
[----:B------:R-:W-:-:S03]  /*1330*/  ISETP.NE.AND P6, PT, R168, RZ, PT ;  /* 0x000000ffa800720c */ /* 0x000fc60003fc5270 */
[----:B------:R-:W0:Y:S01]  /*1340*/  LDGDEPBAR ;  /* 0x00000000000079af */ /* 0x000e220000000000 */
[----:B------:R-:W-:Y:S02]  /*1350*/  P2R R120, PR, RZ, 0x40 ;  /* 0x00000040ff787803 */ /* 0x000fe40000000000 */
[----:B------:R-:W-:Y:S02]  /*1360*/  ISETP.NE.AND P6, PT, R30, RZ, PT ;  /* 0x000000ff1e00720c */ /* 0x000fe40003fc5270 */
[----:B------:R-:W-:Y:S02]  /*1370*/  P2R R30, PR, RZ, 0x1 ;  /* 0x00000001ff1e7803 */ /* 0x000fe40000000000 */
[----:B------:R-:W-:Y:S02]  /*1380*/  ISETP.NE.AND P0, PT, R120, RZ, PT ;  /* 0x000000ff7800720c */ /* 0x000fe40003f05270 */
[----:B-1----:R-:W-:Y:S02]  /*1390*/  LOP3.LUT R22, R71, 0xc20, RZ, 0x3c, !PT ;  /* 0x00000c2047167812 */ /* 0x002fe400078e3cff */
[----:B------:R-:W-:-:S02]  /*13a0*/  P2R R138, PR, RZ, 0x1 ;  /* 0x00000001ff8a7803 */ /* 0x000fc40000000000 */
[----:B------:R-:W-:Y:S02]  /*13b0*/  LOP3.LUT R23, R71, 0xc30, RZ, 0x3c, !PT ;  /* 0x00000c3047177812 */ /* 0x000fe400078e3cff */
[C---:B------:R-:W-:Y:S02]  /*13c0*/  LOP3.LUT R24, R70.reuse, 0x10, RZ, 0x3c, !PT ;  /* 0x0000001046187812 */ /* 0x040fe400078e3cff */
[C---:B------:R-:W-:Y:S02]  /*13d0*/  LOP3.LUT R25, R70.reuse, 0x810, RZ, 0x3c, !PT ;  /* 0x0000081046197812 */ /* 0x040fe400078e3cff */
[C---:B------:R-:W-:Y:S02]  /*13e0*/  LOP3.LUT R26, R70.reuse, 0x20, RZ, 0x3c, !PT ;  /* 0x00000020461a7812 */ /* 0x040fe400078e3cff */
[C---:B------:R-:W-:Y:S02]  /*13f0*/  LOP3.LUT R27, R70.reuse, 0x820, RZ, 0x3c, !PT ;  /* 0x00000820461b7812 */ /* 0x040fe400078e3cff */
[----:B------:R-:W-:-:S02]  /*1400*/  LOP3.LUT R28, R70, 0x30, RZ, 0x3c, !PT ;  /* 0x00000030461c7812 */ /* 0x000fc400078e3cff */
[----:B------:R-:W-:Y:S02]  /*1410*/  LOP3.LUT R29, R70, 0x830, RZ, 0x3c, !PT ;  /* 0x00000830461d7812 */ /* 0x000fe400078e3cff */
[----:B------:R-:W-:Y:S02]  /*1420*/  ISETP.NE.AND P0, PT, R30, RZ, PT ;  /* 0x000000ff1e00720c */ /* 0x000fe40003f05270 */
[----:B------:R-:W-:Y:S02]  /*1430*/  LEA R22, R22, UR4, 0x1 ;  /* 0x0000000416167c11 */ /* 0x000fe4000f8e08ff */
[----:B------:R-:W-:Y:S02]  /*1440*/  LEA R23, R23, UR4, 0x1 ;  /* 0x0000000417177c11 */ /* 0x000fe4000f8e08ff */
[----:B------:R-:W-:Y:S02]  /*1450*/  LEA R24, R24, UR5, 0x1 ;  /* 0x0000000518187c11 */ /* 0x000fe4000f8e08ff */
[----:B------:R-:W-:-:S02]  /*1460*/  LEA R25, R25, UR5, 0x1 ;  /* 0x0000000519197c11 */ /* 0x000fc4000f8e08ff */
[----:B------:R-:W-:Y:S02]  /*1470*/  LEA R26, R26, UR5, 0x1 ;  /* 0x000000051a1a7c11 */ /* 0x000fe4000f8e08ff */
[----:B------:R-:W-:Y:S02]  /*1480*/  LEA R27, R27, UR5, 0x1 ;  /* 0x000000051b1b7c11 */ /* 0x000fe4000f8e08ff */
[----:B------:R-:W-:Y:S02]  /*1490*/  LEA R28, R28, UR5, 0x1 ;  /* 0x000000051c1c7c11 */ /* 0x000fe4000f8e08ff */
[----:B------:R-:W-:Y:S02]  /*14a0*/  LEA R29, R29, UR5, 0x1 ;  /* 0x000000051d1d7c11 */ /* 0x000fe4000f8e08ff */
[----:B------:R-:W-:Y:S02]  /*14b0*/  P2R R185, PR, RZ, 0x40 ;  /* 0x00000040ffb97803 */ /* 0x000fe40000000000 */
[----:B------:R-:W-:-:S02]  /*14c0*/  P2R R30, PR, RZ, 0x1 ;  /* 0x00000001ff1e7803 */ /* 0x000fc40000000000 */
[----:B--2---:R-:W-:Y:S02]  /*14d0*/  P2R R44, PR, RZ, 0x40 ;  /* 0x00000040ff2c7803 */ /* 0x004fe40000000000 */
[----:B------:R-:W-:Y:S02]  /*14e0*/  P2R R31, PR, RZ, 0x2 ;  /* 0x00000002ff1f7803 */ /* 0x000fe40000000000 */
[----:B------:R-:W-:Y:S02]  /*14f0*/  P2R R32, PR, RZ, 0x4 ;  /* 0x00000004ff207803 */ /* 0x000fe40000000000 */
[----:B------:R-:W-:Y:S02]  /*1500*/  P2R R33, PR, RZ, 0x8 ;  /* 0x00000008ff217803 */ /* 0x000fe40000000000 */
[----:B----4-:R-:W-:-:S07]  /*1510*/  P2R R34, PR, RZ, 0x10 ;  /* 0x00000010ff227803 */ /* 0x010fce0000000000 */
.L_x_0:
[----:B------:R-:W-:-:S04]  /*1520*/  DEPBAR.LE SB0, 0x0 ;  /* 0x000080000000791a */ /* 0x000fc80000000000 */
[----:B------:R-:W-:Y:S01]  /*1530*/  BAR.SYNC.DEFER_BLOCKING 0x0 ;  /* 0x0000000000007b1d */ /* 0x000fe20000010000 */
[----:B------:R-:W-:Y:S02]  /*1540*/  P2R R129, PR, RZ, 0x20 ;  /* 0x00000020ff817803 */ /* 0x000fe40000000000 */
[----:B------:R-:W-:Y:S02]  /*1550*/  P2R R128, PR, RZ, 0x10 ;  /* 0x00000010ff807803 */ /* 0x000fe40000000000 */
[----:B------:R-:W-:Y:S01]  /*1560*/  P2R R127, PR, RZ, 0x8 ;  /* 0x00000008ff7f7803 */ /* 0x000fe20000000000 */
[----:B------:R-:W-:Y:S01]  /*1570*/  UMOV UR4, URZ ;  /* 0x0000003f00047c82 */ /* 0x000fe20008000000 */
[----:B------:R-:W-:Y:S02]  /*1580*/  ISETP.NE.AND P5, PT, R34, RZ, PT ;  /* 0x000000ff2200720c */ /* 0x000fe40003fa5270 */
[----:B------:R-:W-:Y:S02]  /*1590*/  ISETP.NE.AND P4, PT, R33, RZ, PT ;  /* 0x000000ff2100720c */ /* 0x000fe40003f85270 */
[----:B------:R-:W-:-:S02]  /*15a0*/  ISETP.NE.AND P3, PT, R32, RZ, PT ;  /* 0x000000ff2000720c */ /* 0x000fc40003f65270 */
[----:B------:R-:W-:Y:S02]  /*15b0*/  P2R R124, PR, RZ, 0x1 ;  /* 0x00000001ff7c7803 */ /* 0x000fe40000000000 */
[----:B------:R-:W-:Y:S02]  /*15c0*/  ISETP.NE.AND P0, PT, R44, RZ, PT ;  /* 0x000000ff2c00720c */ /* 0x000fe40003f05270 */
[----:B------:R-:W-:Y:S02]  /*15d0*/  P2R R126, PR, RZ, 0x4 ;  /* 0x00000004ff7e7803 */ /* 0x000fe40000000000 */
[----:B------:R-:W-:Y:S02]  /*15e0*/  P2R R125, PR, RZ, 0x2 ;  /* 0x00000002ff7d7803 */ /* 0x000fe40000000000 */
[----:B------:R-:W-:Y:S02]  /*15f0*/  ISETP.NE.AND P2, PT, R31, RZ, PT ;  /* 0x000000ff1f00720c */ /* 0x000fe40003f45270 */
[----:B------:R-:W-:Y:S01]  /*1600*/  ISETP.NE.AND P1, PT, R30, RZ, PT ;  /* 0x000000ff1e00720c */ /* 0x000fe20003f25270 */
[----:B------:R-:W1:Y:S04]  /*1610*/  LDSM.16.MT88.4 R116, [R24] ;  /* 0x000000001874783b */ /* 0x000e680000004200 */
[----:B------:R-:W2:Y:S04]  /*1620*/  LDSM.16.MT88.4 R108, [R21] ;  /* 0x00000000156c783b */ /* 0x000ea80000004200 */
[----:B------:R-:W3:Y:S04]  /*1630*/  LDSM.16.MT88.4 R32, [R26] ;  /* 0x000000001a20783b */ /* 0x000ee80000004200 */
[----:B------:R-:W4:Y:S04]  /*1640*/  LDSM.16.MT88.4 R44, [R28] ;  /* 0x000000001c2c783b */ /* 0x000f280000004200 */
[----:B------:R-:W5:Y:S04]  /*1650*/  LDSM.16.M88.4 R48, [R150] ;  /* 0x000000009630783b */ /* 0x000f680000000200 */
[----:B------:R-:W-:Y:S04]  /*1660*/  LDSM.16.M88.4 R64, [R149] ;  /* 0x000000009540783b */ /* 0x000fe80000000200 */
[----:B------:R-:W-:Y:S04]  /*1670*/  LDSM.16.M88.4 R36, [R150+0x800] ;  /* 0x000800009624783b */ /* 0x000fe80000000200 */
[----:B------:R-:W-:Y:S04]  /*1680*/  LDSM.16.M88.4 R80, [R146] ;  /* 0x000000009250783b */ /* 0x000fe80000000200 */
[----:B------:R-:W-:Y:S04]  /*1690*/  LDSM.16.MT88.4 R84, [R21+0x1000] ;  /* 0x001000001554783b */ /* 0x000fe80000004200 */
[----:B------:R-:W5:Y:S01]  /*16a0*/  LDSM.16.MT88.4 R92, [R27] ;  /* 0x000000001b5c783b */ /* 0x000f620000004200 */
[----:B-1----:R-:W-:-:S03]  /*16b0*/  HMUL2.BF16_V2 R112, R159, R116 ;  /* 0x000000749f707232 */ /* 0x002fc60000200000 */
[----:B------:R-:W-:Y:S01]  /*16c0*/  LDSM.16.M88.4 R88, [R148] ;  /* 0x000000009458783b */ /* 0x000fe20000000200 */
[C---:B------:R-:W-:Y:S02]  /*16d0*/  HMUL2.BF16_V2 R113, R158.reuse, R117 ;  /* 0x000000759e717232 */ /* 0x040fe40000200000 */
[C---:B--2---:R-:W-:Y:S01]  /*16e0*/  HMUL2.BF16_V2 R108, R159.reuse, R108 ;  /* 0x0000006c9f6c7232 */ /* 0x044fe20000200000 */
[----:B------:R-:W-:Y:S01]  /*16f0*/  LDSM.16.M88.4 R96, [R145] ;  /* 0x000000009160783b */ /* 0x000fe20000000200 */
[C---:B------:R-:W-:Y:S02]  /*1700*/  HMUL2.BF16_V2 R109, R158.reuse, R109 ;  /* 0x0000006d9e6d7232 */ /* 0x040fe40000200000 */
[C---:B---3--:R-:W-:Y:S01]  /*1710*/  HMUL2.BF16_V2 R116, R159.reuse, R32 ;  /* 0x000000209f747232 */ /* 0x048fe20000200000 */
[----:B------:R-:W-:Y:S01]  /*1720*/  LDSM.16.M88.4 R100, [R150+0x1000] ;  /* 0x001000009664783b */ /* 0x000fe20000000200 */
[C---:B------:R-:W-:Y:S02]  /*1730*/  HMUL2.BF16_V2 R117, R158.reuse, R33 ;  /* 0x000000219e757232 */ /* 0x040fe40000200000 */
[----:B----4-:R-:W-:Y:S01]  /*1740*/  HMUL2.BF16_V2 R42, R159, R44 ;  /* 0x0000002c9f2a7232 */ /* 0x010fe20000200000 */
[----:B------:R-:W-:Y:S01]  /*1750*/  LDSM.16.M88.4 R104, [R140] ;  /* 0x000000008c68783b */ /* 0x000fe20000000200 */
[----:B------:R-:W-:Y:S01]  /*1760*/  HMUL2.BF16_V2 R43, R158, R45 ;  /* 0x0000002d9e2b7232 */ /* 0x000fe20000200000 */
[----:B-----5:R-:W-:Y:S01]  /*1770*/  HMMA.16816.F32.BF16 R52, R48, R108, RZ ;  /* 0x0000006c3034723c */ /* 0x020fe200000418ff */
[----:B------:R-:W-:-:S02]  /*1780*/  HMUL2.BF16_V2 R114, R157, R110 ;  /* 0x0000006e9d727232 */ /* 0x000fc40000200000 */
[C---:B------:R-:W-:Y:S02]  /*1790*/  HMUL2.BF16_V2 R115, R156.reuse, R111 ;  /* 0x0000006f9c737232 */ /* 0x040fe40000200000 */
[C---:B------:R-:W-:Y:S01]  /*17a0*/  HMUL2.BF16_V2 R118, R157.reuse, R118 ;  /* 0x000000769d767232 */ /* 0x040fe20000200000 */
[C---:B------:R-:W-:Y:S01]  /*17b0*/  HMMA.16816.F32.BF16 R56, R48.reuse, R112, RZ ;  /* 0x000000703038723c */ /* 0x040fe200000418ff */
[C---:B------:R-:W-:Y:S02]  /*17c0*/  HMUL2.BF16_V2 R119, R156.reuse, R119 ;  /* 0x000000779c777232 */ /* 0x040fe40000200000 */
[C---:B------:R-:W-:Y:S02]  /*17d0*/  HMUL2.BF16_V2 R34, R157.reuse, R34 ;  /* 0x000000229d227232 */ /* 0x040fe40000200000 */
[----:B------:R-:W-:Y:S01]  /*17e0*/  HMUL2.BF16_V2 R35, R156, R35 ;  /* 0x000000239c237232 */ /* 0x000fe20000200000 */
[----:B------:R-:W-:Y:S01]  /*17f0*/  HMMA.16816.F32.BF16 R60, R48, R116, RZ ;  /* 0x00000074303c723c */ /* 0x000fe200000418ff */
[----:B------:R-:W-:-:S02]  /*1800*/  HMUL2.BF16_V2 R40, R157, R46 ;  /* 0x0000002e9d287232 */ /* 0x000fc40000200000 */
[----:B------:R-:W-:Y:S02]  /*1810*/  HMUL2.BF16_V2 R41, R156, R47 ;  /* 0x0000002f9c297232 */ /* 0x000fe40000200000 */
[----:B------:R-:W1:Y:S01]  /*1820*/  LDSM.16.MT88.4 R44, [R25] ;  /* 0x00000000192c783b */ /* 0x000e620000004200 */
[----:B------:R-:W-:Y:S01]  /*1830*/  HMMA.16816.F32.BF16 R48, R48, R42, RZ ;  /* 0x0000002a3030723c */ /* 0x000fe200000418ff */
[----:B------:R-:W-:Y:S02]  /*1840*/  HMUL2.BF16_V2 R30, R155, R92 ;  /* 0x0000005c9b1e7232 */ /* 0x000fe40000200000 */
[----:B------:R-:W-:-:S03]  /*1850*/  HMUL2.BF16_V2 R31, R154, R93 ;  /* 0x0000005d9a1f7232 */ /* 0x000fc60000200000 */
[C---:B------:R-:W-:Y:S06]  /*1860*/  HMMA.16816.F32.BF16 R52, R64.reuse, R114, R52 ;  /* 0x000000724034723c */ /* 0x040fec0000041834 */
[C---:B------:R-:W-:Y:S06]  /*1870*/  HMMA.16816.F32.BF16 R56, R64.reuse, R118, R56 ;  /* 0x000000764038723c */ /* 0x040fec0000041838 */
[C---:B------:R-:W-:Y:S06]  /*1880*/  HMMA.16816.F32.BF16 R60, R64.reuse, R34, R60 ;  /* 0x00000022403c723c */ /* 0x040fec000004183c */
[----:B------:R-:W-:Y:S01]  /*1890*/  HMMA.16816.F32.BF16 R64, R64, R40, R48 ;  /* 0x000000284040723c */ /* 0x000fe20000041830 */
[----:B------:R-:W2:Y:S05]  /*18a0*/  LDSM.16.MT88.4 R48, [R29] ;  /* 0x000000001d30783b */ /* 0x000eaa0000004200 */
[C---:B------:R-:W-:Y:S06]  /*18b0*/  HMMA.16816.F32.BF16 R68, R36.reuse, R108, RZ ;  /* 0x0000006c2444723c */ /* 0x040fec00000418ff */
[----:B------:R-:W-:Y:S01]  /*18c0*/  HMMA.16816.F32.BF16 R72, R36, R112, RZ ;  /* 0x000000702448723c */ /* 0x000fe200000418ff */
[----:B-1----:R-:W-:-:S02]  /*18d0*/  HMUL2.BF16_V2 R46, R153, R46 ;  /* 0x0000002e992e7232 */ /* 0x002fc40000200000 */
[----:B------:R-:W-:-:S03]  /*18e0*/  HMUL2.BF16_V2 R47, R152, R47 ;  /* 0x0000002f982f7232 */ /* 0x000fc60000200000 */
[C---:B------:R-:W-:Y:S06]  /*18f0*/  HMMA.16816.F32.BF16 R76, R36.reuse, R116, RZ ;  /* 0x00000074244c723c */ /* 0x040fec00000418ff */
[----:B------:R-:W-:Y:S06]  /*1900*/  HMMA.16816.F32.BF16 R36, R36, R42, RZ ;  /* 0x0000002a2424723c */ /* 0x000fec00000418ff */
[C---:B------:R-:W-:Y:S06]  /*1910*/  HMMA.16816.F32.BF16 R68, R80.reuse, R114, R68 ;  /* 0x000000725044723c */ /* 0x040fec0000041844 */
[----:B------:R-:W-:Y:S01]  /*1920*/  HMMA.16816.F32.BF16 R72, R80, R118, R72 ;  /* 0x000000765048723c */ /* 0x000fe20000041848 */
[----:B--2---:R-:W-:-:S05]  /*1930*/  HMUL2.BF16_V2 R32, R155, R48 ;  /* 0x000000309b207232 */ /* 0x004fca0000200000 */
[C---:B------:R-:W-:Y:S01]  /*1940*/  HMMA.16816.F32.BF16 R76, R80.reuse, R34, R76 ;  /* 0x00000022504c723c */ /* 0x040fe2000004184c */
[----:B------:R-:W-:Y:S02]  /*1950*/  HMUL2.BF16_V2 R33, R154, R49 ;  /* 0x000000319a217232 */ /* 0x000fe40000200000 */
[C---:B------:R-:W-:Y:S02]  /*1960*/  HMUL2.BF16_V2 R48, R153.reuse, R94 ;  /* 0x0000005e99307232 */ /* 0x040fe40000200000 */
[C---:B------:R-:W-:Y:S01]  /*1970*/  HMUL2.BF16_V2 R49, R152.reuse, R95 ;  /* 0x0000005f98317232 */ /* 0x040fe20000200000 */
[----:B------:R-:W-:Y:S01]  /*1980*/  HMMA.16816.F32.BF16 R80, R80, R40, R36 ;  /* 0x000000285050723c */ /* 0x000fe20000041824 */
[----:B------:R-:W-:Y:S02]  /*1990*/  HMUL2.BF16_V2 R50, R153, R50 ;  /* 0x0000003299327232 */ /* 0x000fe40000200000 */
[----:B------:R-:W-:-:S03]  /*19a0*/  HMUL2.BF16_V2 R51, R152, R51 ;  /* 0x0000003398337232 */ /* 0x000fc60000200000 */
[C---:B------:R-:W-:Y:S01]  /*19b0*/  HMMA.16816.F32.BF16 R60, R88.reuse, R30, R60 ;  /* 0x0000001e583c723c */ /* 0x040fe2000004183c */
[C---:B------:R-:W-:Y:S02]  /*19c0*/  HMUL2.BF16_V2 R38, R155.reuse, R84 ;  /* 0x000000549b267232 */ /* 0x040fe40000200000 */
[C---:B------:R-:W-:Y:S02]  /*19d0*/  HMUL2.BF16_V2 R39, R154.reuse, R85 ;  /* 0x000000559a277232 */ /* 0x040fe40000200000 */
[----:B------:R-:W-:Y:S01]  /*19e0*/  HMUL2.BF16_V2 R36, R155, R44 ;  /* 0x0000002c9b247232 */ /* 0x000fe20000200000 */
[C---:B------:R-:W-:Y:S01]  /*19f0*/  HMMA.16816.F32.BF16 R64, R88.reuse, R32, R64 ;  /* 0x000000205840723c */ /* 0x040fe20000041840 */
[----:B------:R-:W-:Y:S02]  /*1a00*/  HMUL2.BF16_V2 R37, R154, R45 ;  /* 0x0000002d9a257232 */ /* 0x000fe40000200000 */
[----:B------:R-:W-:Y:S02]  /*1a10*/  HMUL2.BF16_V2 R44, R153, R86 ;  /* 0x00000056992c7232 */ /* 0x000fe40000200000 */
[----:B------:R-:W-:Y:S01]  /*1a20*/  HMUL2.BF16_V2 R45, R152, R87 ;  /* 0x00000057982d7232 */ /* 0x000fe20000200000 */
[C---:B------:R-:W-:Y:S01]  /*1a30*/  HMMA.16816.F32.BF16 R52, R88.reuse, R38, R52 ;  /* 0x000000265834723c */ /* 0x040fe20000041834 */
[----:B------:R-:W1:Y:S05]  /*1a40*/  LDSM.16.M88.4 R84, [R144] ;  /* 0x000000009054783b */ /* 0x000e6a0000000200 */
[----:B------:R-:W-:Y:S01]  /*1a50*/  HMMA.16816.F32.BF16 R56, R88, R36, R56 ;  /* 0x000000245838723c */ /* 0x000fe20000041838 */
[----:B------:R-:W2:Y:S05]  /*1a60*/  LDSM.16.M88.4 R88, [R147] ;  /* 0x000000009358783b */ /* 0x000eaa0000000200 */
[C---:B------:R-:W-:Y:S06]  /*1a70*/  HMMA.16816.F32.BF16 R68, R96.reuse, R38, R68 ;  /* 0x000000266044723c */ /* 0x040fec0000041844 */
[C---:B------:R-:W-:Y:S06]  /*1a80*/  HMMA.16816.F32.BF16 R72, R96.reuse, R36, R72 ;  /* 0x000000246048723c */ /* 0x040fec0000041848 */
[C---:B------:R-:W-:Y:S06]  /*1a90*/  HMMA.16816.F32.BF16 R76, R96.reuse, R30, R76 ;  /* 0x0000001e604c723c */ /* 0x040fec000004184c */
[----:B------:R-:W-:Y:S01]  /*1aa0*/  HMMA.16816.F32.BF16 R80, R96, R32, R80 ;  /* 0x000000206050723c */ /* 0x000fe20000041850 */
[----:B------:R-:W3:Y:S05]  /*1ab0*/  LDSM.16.M88.4 R96, [R143] ;  /* 0x000000008f60783b */ /* 0x000eea0000000200 */
[----:B------:R-:W-:Y:S06]  /*1ac0*/  HMMA.16816.F32.BF16 R92, R100, R116, RZ ;  /* 0x00000074645c723c */ /* 0x000fec00000418ff */
[-C--:B-1----:R-:W-:Y:S06]  /*1ad0*/  HMMA.16816.F32.BF16 R68, R84, R44.reuse, R68 ;  /* 0x0000002c5444723c */ /* 0x082fec0000041844 */
[C---:B--2---:R-:W-:Y:S06]  /*1ae0*/  HMMA.16816.F32.BF16 R52, R88.reuse, R44, R52 ;  /* 0x0000002c5834723c */ /* 0x044fec0000041834 */
[C---:B------:R-:W-:Y:S06]  /*1af0*/  HMMA.16816.F32.BF16 R56, R88.reuse, R46, R56 ;  /* 0x0000002e5838723c */ /* 0x040fec0000041838 */
[C---:B------:R-:W-:Y:S06]  /*1b00*/  HMMA.16816.F32.BF16 R60, R88.reuse, R48, R60 ;  /* 0x00000030583c723c */ /* 0x040fec000004183c */
[----:B------:R-:W-:Y:S01]  /*1b10*/  HMMA.16816.F32.BF16 R64, R88, R50, R64 ;  /* 0x000000325840723c */ /* 0x000fe20000041840 */
[----:B------:R-:W-:-:S02]  /*1b20*/  F2FP.BF16.F32.PACK_AB R68, R69, R68 ;  /* 0x000000444544723e */ /* 0x000fc400000010ff */
[----:B------:R-:W-:-:S03]  /*1b30*/  F2FP.BF16.F32.PACK_AB R71, R71, R70 ;  /* 0x000000464747723e */ /* 0x000fc600000010ff */
[----:B------:R-:W-:Y:S01]  /*1b40*/  HMMA.16816.F32.BF16 R72, R84, R46, R72 ;  /* 0x0000002e5448723c */ /* 0x000fe20000041848 */
[----:B------:R-:W-:Y:S02]  /*1b50*/  F2FP.BF16.F32.PACK_AB R52, R53, R52 ;  /* 0x000000343534723e */ /* 0x000fe400000010ff */
[----:B------:R-:W-:-:S03]  /*1b60*/  F2FP.BF16.F32.PACK_AB R55, R55, R54 ;  /* 0x000000363737723e */ /* 0x000fc600000010ff */
[C---:B------:R-:W-:Y:S01]  /*1b70*/  HMMA.16816.F32.BF16 R76, R84.reuse, R48, R76 ;  /* 0x00000030544c723c */ /* 0x040fe2000004184c */
[----:B------:R-:W-:Y:S02]  /*1b80*/  F2FP.BF16.F32.PACK_AB R56, R57, R56 ;  /* 0x000000383938723e */ /* 0x000fe400000010ff */
[----:B------:R-:W-:Y:S02]  /*1b90*/  F2FP.BF16.F32.PACK_AB R59, R59, R58 ;  /* 0x0000003a3b3b723e */ /* 0x000fe400000010ff */
[----:B------:R-:W-:Y:S01]  /*1ba0*/  LOP3.LUT R58, R131, 0x38, R160, 0xf8, !PT ;  /* 0x00000038833a7812 */ /* 0x000fe200078ef8a0 */
[----:B------:R-:W-:Y:S01]  /*1bb0*/  HMMA.16816.F32.BF16 R80, R84, R50, R80 ;  /* 0x000000325450723c */ /* 0x000fe20000041850 */
[----:B------:R-:W-:Y:S01]  /*1bc0*/  F2FP.BF16.F32.PACK_AB R60, R61, R60 ;  /* 0x0000003c3d3c723e */ /* 0x000fe200000010ff */
[----:B------:R-:W-:Y:S01]  /*1bd0*/  IMAD.MOV.U32 R131, RZ, RZ, 0x80 ;  /* 0x00000080ff837424 */ /* 0x000fe200078e00ff */
[----:B------:R-:W-:-:S03]  /*1be0*/  F2FP.BF16.F32.PACK_AB R63, R63, R62 ;  /* 0x0000003e3f3f723e */ /* 0x000fc600000010ff */
[----:B------:R-:W-:Y:S01]  /*1bf0*/  HMMA.16816.F32.BF16 R84, R100, R108, RZ ;  /* 0x0000006c6454723c */ /* 0x000fe200000418ff */
[----:B------:R-:W-:Y:S02]  /*1c00*/  F2FP.BF16.F32.PACK_AB R64, R65, R64 ;  /* 0x000000404140723e */ /* 0x000fe400000010ff */
[----:B------:R-:W-:-:S03]  /*1c10*/  F2FP.BF16.F32.PACK_AB R67, R67, R66 ;  /* 0x000000424343723e */ /* 0x000fc600000010ff */
[----:B------:R-:W-:Y:S01]  /*1c20*/  HMMA.16816.F32.BF16 R88, R100, R112, RZ ;  /* 0x000000706458723c */ /* 0x000fe200000418ff */
[----:B------:R-:W-:Y:S02]  /*1c30*/  F2FP.BF16.F32.PACK_AB R72, R73, R72 ;  /* 0x000000484948723e */ /* 0x000fe400000010ff */
[----:B------:R-:W-:-:S03]  /*1c40*/  F2FP.BF16.F32.PACK_AB R75, R75, R74 ;  /* 0x0000004a4b4b723e */ /* 0x000fc600000010ff */
[----:B------:R-:W-:Y:S01]  /*1c50*/  HMMA.16816.F32.BF16 R100, R100, R42, RZ ;  /* 0x0000002a6464723c */ /* 0x000fe200000418ff */
[----:B------:R-:W-:Y:S02]  /*1c60*/  F2FP.BF16.F32.PACK_AB R76, R77, R76 ;  /* 0x0000004c4d4c723e */ /* 0x000fe400000010ff */
[----:B------:R-:W-:-:S03]  /*1c70*/  F2FP.BF16.F32.PACK_AB R79, R79, R78 ;  /* 0x0000004e4f4f723e */ /* 0x000fc600000010ff */
[----:B---3--:R-:W-:Y:S01]  /*1c80*/  HMMA.16816.F32.BF16 R92, R96, R34, R92 ;  /* 0x00000022605c723c */ /* 0x008fe2000004185c */
[----:B------:R-:W-:Y:S02]  /*1c90*/  F2FP.BF16.F32.PACK_AB R80, R81, R80 ;  /* 0x000000505150723e */ /* 0x000fe400000010ff */
[----:B------:R-:W-:-:S03]  /*1ca0*/  F2FP.BF16.F32.PACK_AB R83, R83, R82 ;  /* 0x000000525353723e */ /* 0x000fc600000010ff */
[C---:B------:R-:W-:Y:S06]  /*1cb0*/  HMMA.16816.F32.BF16 R84, R96.reuse, R114, R84 ;  /* 0x000000726054723c */ /* 0x040fec0000041854 */
[C---:B------:R-:W-:Y:S06]  /*1cc0*/  HMMA.16816.F32.BF16 R88, R96.reuse, R118, R88 ;  /* 0x000000766058723c */ /* 0x040fec0000041858 */
[----:B------:R-:W-:Y:S01]  /*1cd0*/  HMMA.16816.F32.BF16 R96, R96, R40, R100 ;  /* 0x000000286060723c */ /* 0x000fe20000041864 */
[----:B------:R-:W1:Y:S11]  /*1ce0*/  LDSM.16.M88.4 R100, [R142] ;  /* 0x000000008e64783b */ /* 0x000e760000000200 */
[C---:B-1----:R-:W-:Y:S06]  /*1cf0*/  HMMA.16816.F32.BF16 R84, R100.reuse, R38, R84 ;  /* 0x000000266454723c */ /* 0x042fec0000041854 */
[C---:B------:R-:W-:Y:S06]  /*1d00*/  HMMA.16816.F32.BF16 R88, R100.reuse, R36, R88 ;  /* 0x000000246458723c */ /* 0x040fec0000041858 */
[C---:B------:R-:W-:Y:S06]  /*1d10*/  HMMA.16816.F32.BF16 R92, R100.reuse, R30, R92 ;  /* 0x0000001e645c723c */ /* 0x040fec000004185c */
[----:B------:R-:W-:Y:S01]  /*1d20*/  HMMA.16816.F32.BF16 R96, R100, R32, R96 ;  /* 0x000000206460723c */ /* 0x000fe20000041860 */
[----:B------:R-:W1:Y:S05]  /*1d30*/  LDSM.16.M88.4 R100, [R141] ;  /* 0x000000008d64783b */ /* 0x000e6a0000000200 */
[C---:B-1----:R-:W-:Y:S06]  /*1d40*/  HMMA.16816.F32.BF16 R84, R100.reuse, R44, R84 ;  /* 0x0000002c6454723c */ /* 0x042fec0000041854 */
[C---:B------:R-:W-:Y:S06]  /*1d50*/  HMMA.16816.F32.BF16 R88, R100.reuse, R46, R88 ;  /* 0x0000002e6458723c */ /* 0x040fec0000041858 */
[C---:B------:R-:W-:Y:S06]  /*1d60*/  HMMA.16816.F32.BF16 R92, R100.reuse, R48, R92 ;  /* 0x00000030645c723c */ /* 0x040fec000004185c */
[----:B------:R-:W-:Y:S01]  /*1d70*/  HMMA.16816.F32.BF16 R96, R100, R50, R96 ;  /* 0x000000326460723c */ /* 0x000fe20000041860 */
[----:B------:R-:W1:Y:S05]  /*1d80*/  LDSM.16.M88.4 R100, [R150+0x1800] ;  /* 0x001800009664783b */ /* 0x000e6a0000000200 */
[----:B------:R-:W-:-:S02]  /*1d90*/  F2FP.BF16.F32.PACK_AB R84, R85, R84 ;  /* 0x000000545554723e */ /* 0x000fc400000010ff */
[----:B------:R-:W-:-:S04]  /*1da0*/  F2FP.BF16.F32.PACK_AB R87, R87, R86 ;  /* 0x000000565757723e */ /* 0x000fc800000010ff */
[----:B------:R-:W-:Y:S02]  /*1db0*/  F2FP.BF16.F32.PACK_AB R88, R89, R88 ;  /* 0x000000585958723e */ /* 0x000fe400000010ff */
[----:B------:R-:W-:-:S04]  /*1dc0*/  F2FP.BF16.F32.PACK_AB R91, R91, R90 ;  /* 0x0000005a5b5b723e */ /* 0x000fc800000010ff */
[----:B------:R-:W-:Y:S02]  /*1dd0*/  F2FP.BF16.F32.PACK_AB R92, R93, R92 ;  /* 0x0000005c5d5c723e */ /* 0x000fe400000010ff */
[----:B------:R-:W-:-:S04]  /*1de0*/  F2FP.BF16.F32.PACK_AB R95, R95, R94 ;  /* 0x0000005e5f5f723e */ /* 0x000fc800000010ff */
[----:B------:R-:W-:Y:S02]  /*1df0*/  F2FP.BF16.F32.PACK_AB R96, R97, R96 ;  /* 0x000000606160723e */ /* 0x000fe400000010ff */
[----:B------:R-:W-:Y:S01]  /*1e00*/  F2FP.BF16.F32.PACK_AB R99, R99, R98 ;  /* 0x000000626363723e */ /* 0x000fe200000010ff */
[----:B-1----:R-:W-:-:S15]  /*1e10*/  HMMA.16816.F32.BF16 R108, R100, R108, RZ ;  /* 0x0000006c646c723c */ /* 0x002fde00000418ff */
[----:B------:R-:W-:-:S09]  /*1e20*/  NOP ;  /* 0x0000000000007918 */ /* 0x000fd20000000000 */
[----:B------:R-:W-:Y:S06]  /*1e30*/  HMMA.16816.F32.BF16 R108, R104, R114, R108 ;  /* 0x00000072686c723c */ /* 0x000fec000004186c */
[----:B------:R-:W-:-:S15]  /*1e40*/  HMMA.16816.F32.BF16 R112, R100, R112, RZ ;  /* 0x000000706470723c */ /* 0x000fde00000418ff */
[----:B------:R-:W-:-:S09]  /*1e50*/  NOP ;  /* 0x0000000000007918 */ /* 0x000fd20000000000 */
[----:B------:R-:W-:Y:S06]  /*1e60*/  HMMA.16816.F32.BF16 R112, R104, R118, R112 ;  /* 0x000000766870723c */ /* 0x000fec0000041870 */
[C---:B------:R-:W-:Y:S06]  /*1e70*/  HMMA.16816.F32.BF16 R116, R100.reuse, R116, RZ ;  /* 0x000000746474723c */ /* 0x040fec00000418ff */
[----:B------:R-:W-:-:S15]  /*1e80*/  HMMA.16816.F32.BF16 R100, R100, R42, RZ ;  /* 0x0000002a6464723c */ /* 0x000fde00000418ff */
[----:B------:R-:W-:-:S03]  /*1e90*/  NOP ;  /* 0x0000000000007918 */ /* 0x000fc60000000000 */
[C---:B------:R-:W-:Y:S06]  /*1ea0*/  HMMA.16816.F32.BF16 R116, R104.reuse, R34, R116 ;  /* 0x000000226874723c */ /* 0x040fec0000041874 */
[----:B------:R-:W-:Y:S01]  /*1eb0*/  HMMA.16816.F32.BF16 R100, R104, R40, R100 ;  /* 0x000000286864723c */ /* 0x000fe20000041864 */
[----:B------:R-:W1:-:S15]  /*1ec0*/  LDSM.16.M88.4 R40, [R22] ;  /* 0x000000001628783b */ /* 0x000e5e0000000200 */
[----:B------:R-:W-:-:S08]  /*1ed0*/  NOP ;  /* 0x0000000000007918 */ /* 0x000fd00000000000 */
[C---:B-1----:R-:W-:Y:S01]  /*1ee0*/  HMMA.16816.F32.BF16 R100, R40.reuse, R32, R100 ;  /* 0x000000202864723c */ /* 0x042fe20000041864 */
[----:B------:R-:W1:Y:S04]  /*1ef0*/  LDSM.16.M88.4 R32, [R23] ;  /* 0x000000001720783b */ /* 0x000e680000000200 */
[----:B------:R-:W-:Y:S01]  /*1f00*/  STS [R17], R52 ;  /* 0x0000003411007388 */ /* 0x000fe20000000800 */
[C---:B------:R-:W-:Y:S03]  /*1f10*/  HMMA.16816.F32.BF16 R108, R40.reuse, R38, R108 ;  /* 0x00000026286c723c */ /* 0x040fe6000004186c */
[----:B------:R-:W-:Y:S03]  /*1f20*/  STS [R18+0x400], R55 ;  /* 0x0004003712007388 */ /* 0x000fe60000000800 */
[C---:B------:R-:W-:Y:S01]  /*1f30*/  HMMA.16816.F32.BF16 R112, R40.reuse, R36, R112 ;  /* 0x000000242870723c */ /* 0x040fe20000041870 */
[----:B------:R-:W-:Y:S04]  /*1f40*/  STS [R17+0x20], R56 ;  /* 0x0000203811007388 */ /* 0x000fe80000000800 */
[----:B------:R-:W-:Y:S01]  /*1f50*/  STS [R18+0x420], R59 ;  /* 0x0004203b12007388 */ /* 0x000fe20000000800 */
[----:B------:R-:W-:Y:S03]  /*1f60*/  HMMA.16816.F32.BF16 R116, R40, R30, R116 ;  /* 0x0000001e2874723c */ /* 0x000fe60000041874 */
[----:B------:R-:W-:Y:S04]  /*1f70*/  STS [R17+0x40], R60 ;  /* 0x0000403c11007388 */ /* 0x000fe80000000800 */
[----:B------:R-:W-:Y:S01]  /*1f80*/  STS [R18+0x440], R63 ;  /* 0x0004403f12007388 */ /* 0x000fe20000000800 */
[----:B------:R-:W-:-:S03]  /*1f90*/  LEA R30, P6, R133, UR8, 0x1 ;  /* 0x00000008851e7c11 */ /* 0x000fc6000f8c08ff */
[----:B------:R-:W-:Y:S01]  /*1fa0*/  STS [R17+0x60], R64 ;  /* 0x0000604011007388 */ /* 0x000fe20000000800 */
[----:B------:R-:W-:Y:S02]  /*1fb0*/  LEA.HI.X R31, R133, UR9, R132, 0x1, P6 ;  /* 0x00000009851f7c11 */ /* 0x000fe4000b0f0c84 */
[----:B------:R-:W-:Y:S01]  /*1fc0*/  LEA R104, P6, R186, UR8, 0x1 ;  /* 0x00000008ba687c11 */ /* 0x000fe2000f8c08ff */
[----:B------:R-:W-:Y:S01]  /*1fd0*/  STS [R18+0x460], R67 ;  /* 0x0004604312007388 */ /* 0x000fe20000000800 */
[----:B------:R-:W-:Y:S02]  /*1fe0*/  LOP3.LUT R133, R58, R0, RZ, 0xfc, !PT ;  /* 0x000000003a857212 */ /* 0x000fe400078efcff */
[----:B------:R-:W-:Y:S01]  /*1ff0*/  LEA.HI.X R105, R186, UR9, R139, 0x1, P6 ;  /* 0x00000009ba697c11 */ /* 0x000fe2000b0f0c8b */
[----:B------:R-:W-:Y:S01]  /*2000*/  BAR.SYNC.DEFER_BLOCKING 0x0 ;  /* 0x0000000000007b1d */ /* 0x000fe20000010000 */
[----:B------:R-:W-:Y:S02]  /*2010*/  LEA R106, P6, R188, UR8, 0x1 ;  /* 0x00000008bc6a7c11 */ /* 0x000fe4000f8c08ff */
[----:B------:R-:W-:Y:S01]  /*2020*/  LOP3.LUT R132, R2, UR4, RZ, 0xfc, !PT ;  /* 0x0000000402847c12 */ /* 0x000fe2000f8efcff */
[----:B-1----:R-:W-:Y:S01]  /*2030*/  HMMA.16816.F32.BF16 R108, R32, R44, R108 ;  /* 0x0000002c206c723c */ /* 0x002fe2000004186c */
[----:B------:R-:W-:-:S02]  /*2040*/  LEA.HI.X R107, R188, UR9, R187, 0x1, P6 ;  /* 0x00000009bc6b7c11 */ /* 0x000fc4000b0f0cbb */
[----:B------:R-:W-:Y:S02]  /*2050*/  LEA R186, P6, R190, UR8, 0x1 ;  /* 0x00000008beba7c11 */ /* 0x000fe4000f8c08ff */
[----:B------:R-:W-:Y:S01]  /*2060*/  LOP3.LUT R139, R4, UR4, RZ, 0xfc, !PT ;  /* 0x00000004048b7c12 */ /* 0x000fe2000f8efcff */
[----:B------:R-:W-:Y:S01]  /*2070*/  HMMA.16816.F32.BF16 R112, R32, R46, R112 ;  /* 0x0000002e2070723c */ /* 0x000fe20000041870 */
[----:B------:R-:W-:Y:S02]  /*2080*/  LEA.HI.X R187, R190, UR9, R189, 0x1, P6 ;  /* 0x00000009bebb7c11 */ /* 0x000fe4000b0f0cbd */
[----:B------:R-:W-:-:S03]  /*2090*/  LEA R188, P6, R192, UR8, 0x1 ;  /* 0x00000008c0bc7c11 */ /* 0x000fc6000f8c08ff */
[----:B------:R-:W-:Y:S01]  /*20a0*/  HMMA.16816.F32.BF16 R116, R32, R48, R116 ;  /* 0x000000302074723c */ /* 0x000fe20000041874 */
[----:B------:R-:W-:Y:S02]  /*20b0*/  LEA.HI.X R189, R192, UR9, R191, 0x1, P6 ;  /* 0x00000009c0bd7c11 */ /* 0x000fe4000b0f0cbf */
[----:B------:R-:W-:-:S03]  /*20c0*/  LEA R190, P6, R194, UR8, 0x1 ;  /* 0x00000008c2be7c11 */ /* 0x000fc6000f8c08ff */
[----:B------:R-:W-:Y:S01]  /*20d0*/  HMMA.16816.F32.BF16 R100, R32, R50, R100 ;  /* 0x000000322064723c */ /* 0x000fe20000041864 */
[----:B------:R-:W-:Y:S01]  /*20e0*/  LEA.HI.X R191, R194, UR9, R193, 0x1, P6 ;  /* 0x00000009c2bf7c11 */ /* 0x000fe2000b0f0cc1 */
[----:B------:R-:W1:Y:S01]  /*20f0*/  LDS.128 R32, [R19] ;  /* 0x0000000013207984 */ /* 0x000e620000000c00 */
[----:B------:R-:W-:Y:S02]  /*2100*/  LEA R192, P6, R135, UR8, 0x1 ;  /* 0x0000000887c07c11 */ /* 0x000fe4000f8c08ff */
[----:B------:R-:W-:Y:S01]  /*2110*/  LOP3.LUT R194, R58, R11, RZ, 0xfc, !PT ;  /* 0x0000000b3ac27212 */ /* 0x000fe200078efcff */
[----:B------:R-:W2:Y:S01]  /*2120*/  LDS.128 R36, [R20+0x400] ;  /* 0x0004000014247984 */ /* 0x000ea20000000c00 */
[----:B------:R-:W-:Y:S02]  /*2130*/  F2FP.BF16.F32.PACK_AB R108, R109, R108 ;  /* 0x0000006c6d6c723e */ /* 0x000fe400000010ff */
[----:B------:R-:W-:Y:S01]  /*2140*/  F2FP.BF16.F32.PACK_AB R111, R111, R110 ;  /* 0x0000006e6f6f723e */ /* 0x000fe200000010ff */
[----:B------:R-:W-:Y:S01]  /*2150*/  BAR.SYNC.DEFER_BLOCKING 0x0 ;  /* 0x0000000000007b1d */ /* 0x000fe20000010000 */
[----:B------:R-:W-:-:S02]  /*2160*/  LEA.HI.X R193, R135, UR9, R134, 0x1, P6 ;  /* 0x0000000987c17c11 */ /* 0x000fc4000b0f0c86 */
[----:B------:R-:W-:Y:S02]  /*2170*/  F2FP.BF16.F32.PACK_AB R112, R113, R112 ;  /* 0x000000707170723e */ /* 0x000fe400000010ff */
[----:B------:R-:W-:Y:S02]  /*2180*/  F2FP.BF16.F32.PACK_AB R115, R115, R114 ;  /* 0x000000727373723e */ /* 0x000fe400000010ff */
[----:B------:R-:W-:Y:S02]  /*2190*/  LEA R134, P6, R137, UR8, 0x1 ;  /* 0x0000000889867c11 */ /* 0x000fe4000f8c08ff */
[----:B------:R-:W-:Y:S02]  /*21a0*/  F2FP.BF16.F32.PACK_AB R116, R117, R116 ;  /* 0x000000747574723e */ /* 0x000fe400000010ff */
[----:B------:R-:W-:Y:S02]  /*21b0*/  F2FP.BF16.F32.PACK_AB R119, R119, R118 ;  /* 0x000000767777723e */ /* 0x000fe400000010ff */
[----:B------:R-:W-:-:S02]  /*21c0*/  LEA.HI.X R135, R137, UR9, R136, 0x1, P6 ;  /* 0x0000000989877c11 */ /* 0x000fc4000b0f0c88 */
[----:B------:R-:W-:Y:S02]  /*21d0*/  F2FP.BF16.F32.PACK_AB R100, R101, R100 ;  /* 0x000000646564723e */ /* 0x000fe400000010ff */
[----:B------:R-:W-:Y:S02]  /*21e0*/  F2FP.BF16.F32.PACK_AB R103, R103, R102 ;  /* 0x000000666767723e */ /* 0x000fe400000010ff */
[----:B------:R-:W-:Y:S02]  /*21f0*/  ISETP.NE.AND P6, PT, R138, RZ, PT ;  /* 0x000000ff8a00720c */ /* 0x000fe40003fc5270 */
[----:B------:R-:W-:Y:S02]  /*2200*/  LOP3.LUT R137, R58, R15, RZ, 0xfc, !PT ;  /* 0x0000000f3a897212 */ /* 0x000fe400078efcff */
[----:B------:R-:W-:Y:S01]  /*2210*/  LOP3.LUT R136, R16, UR4, RZ, 0xfc, !PT ;  /* 0x0000000410887c12 */ /* 0x000fe2000f8efcff */
[----:B------:R-:W-:Y:S04]  /*2220*/  STS [R17], R68 ;  /* 0x0000004411007388 */ /* 0x000fe80000000800 */
[----:B------:R-:W-:Y:S04]  /*2230*/  STS [R18+0x400], R71 ;  /* 0x0004004712007388 */ /* 0x000fe80000000800 */
[----:B------:R-:W-:Y:S04]  /*2240*/  STS [R17+0x20], R72 ;  /* 0x0000204811007388 */ /* 0x000fe80000000800 */
[----:B------:R-:W-:Y:S04]  /*2250*/  STS [R18+0x420], R75 ;  /* 0x0004204b12007388 */ /* 0x000fe80000000800 */
[----:B------:R-:W-:Y:S04]  /*2260*/  STS [R17+0x40], R76 ;  /* 0x0000404c11007388 */ /* 0x000fe80000000800 */
[----:B------:R-:W-:Y:S04]  /*2270*/  STS [R18+0x440], R79 ;  /* 0x0004404f12007388 */ /* 0x000fe80000000800 */
[----:B------:R-:W-:Y:S04]  /*2280*/  STS [R17+0x60], R80 ;  /* 0x0000605011007388 */ /* 0x000fe80000000800 */
[----:B------:R-:W-:Y:S01]  /*2290*/  STS [R18+0x460], R83 ;  /* 0x0004605312007388 */ /* 0x000fe20000000800 */
[----:B------:R-:W-:Y:S06]  /*22a0*/  BAR.SYNC.DEFER_BLOCKING 0x0 ;  /* 0x0000000000007b1d */ /* 0x000fec0000010000 */
[----:B------:R-:W3:Y:S04]  /*22b0*/  LDS.128 R40, [R19] ;  /* 0x0000000013287984 */ /* 0x000ee80000000c00 */
[----:B------:R-:W4:Y:S01]  /*22c0*/  LDS.128 R44, [R20+0x400] ;  /* 0x00040000142c7984 */ /* 0x000f220000000c00 */
[----:B------:R-:W-:Y:S06]  /*22d0*/  BAR.SYNC.DEFER_BLOCKING 0x0 ;  /* 0x0000000000007b1d */ /* 0x000fec0000010000 */
        /* <DEDUP_REMOVED lines=9> */
[----:B------:R-:W5:Y:S04]  /*2370*/  LDS.128 R48, [R19] ;  /* 0x0000000013307984 */ /* 0x000f680000000c00 */
[----:B------:R-:W2:Y:S01]  /*2380*/  LDS.128 R52, [R20+0x400] ;  /* 0x0004000014347984 */ /* 0x000ea20000000c00 */
        /* <DEDUP_REMOVED lines=10> */
[----:B-1----:R-:W-:Y:S01]  /*2430*/  @P6 STG.E.128 desc[UR12][R30.64], R32 ;  /* 0x000000201e006986 */ /* 0x002fe2000c101d0c */
[----:B------:R-:W-:-:S03]  /*2440*/  LEA R56, P6, R133, UR6, 0x1 ;  /* 0x0000000685387c11 */ /* 0x000fc6000f8c08ff */
[----:B------:R-:W1:Y:S01]  /*2450*/  LDS.128 R32, [R19] ;  /* 0x0000000013207984 */ /* 0x000e620000000c00 */
[----:B------:R-:W-:-:S03]  /*2460*/  LEA.HI.X R57, R133, UR7, R132, 0x1, P6 ;  /* 0x0000000785397c11 */ /* 0x000fc6000b0f0c84 */
[----:B--2---:R-:W-:Y:S01]  /*2470*/  @P0 STG.E.128 desc[UR12][R104.64], R36 ;  /* 0x0000002468000986 */ /* 0x004fe2000c101d0c */
[----:B------:R-:W-:-:S03]  /*2480*/  ISETP.NE.AND P0, PT, R130, RZ, PT ;  /* 0x000000ff8200720c */ /* 0x000fc60003f05270 */
[----:B------:R-:W2:Y:S04]  /*2490*/  LDS.128 R36, [R20+0x400] ;  /* 0x0004000014247984 */ /* 0x000ea80000000c00 */
[----:B---3--:R-:W-:Y:S01]  /*24a0*/  @P1 STG.E.128 desc[UR12][R106.64], R40 ;  /* 0x000000286a001986 */ /* 0x008fe2000c101d0c */
[----:B------:R-:W-:-:S03]  /*24b0*/  ISETP.NE.AND P1, PT, R163, RZ, PT ;  /* 0x000000ffa300720c */ /* 0x000fc60003f25270 */
[----:B----4-:R3:W-:Y:S01]  /*24c0*/  @P2 STG.E.128 desc[UR12][R186.64], R44 ;  /* 0x0000002cba002986 */ /* 0x0107e2000c101d0c */
[----:B------:R-:W-:Y:S02]  /*24d0*/  ISETP.NE.AND P2, PT, R164, RZ, PT ;  /* 0x000000ffa400720c */ /* 0x000fe40003f45270 */
[----:B------:R-:W-:Y:S01]  /*24e0*/  PLOP3.LUT P1, PT, P1, PT, UP0, 0x80, 0x0 ;  /* 0x000000000000781c */ /* 0x000fe20000f2f008 */
[----:B-----5:R4:W-:Y:S01]  /*24f0*/  @P3 STG.E.128 desc[UR12][R188.64], R48 ;  /* 0x00000030bc003986 */ /* 0x0209e2000c101d0c */
[----:B------:R-:W-:Y:S02]  /*2500*/  ISETP.NE.AND P3, PT, R165, RZ, PT ;  /* 0x000000ffa500720c */ /* 0x000fe40003f65270 */
[----:B------:R-:W-:Y:S01]  /*2510*/  PLOP3.LUT P2, PT, P2, PT, UP0, 0x80, 0x0 ;  /* 0x000000000000781c */ /* 0x000fe2000174f008 */
[----:B------:R5:W-:Y:S01]  /*2520*/  @P4 STG.E.128 desc[UR12][R190.64], R52 ;  /* 0x00000034be004986 */ /* 0x000be2000c101d0c */
[----:B------:R-:W-:Y:S02]  /*2530*/  ISETP.NE.AND P4, PT, R166, RZ, PT ;  /* 0x000000ffa600720c */ /* 0x000fe40003f85270 */
[----:B------:R-:W-:-:S02]  /*2540*/  PLOP3.LUT P3, PT, P3, PT, UP0, 0x80, 0x0 ;  /* 0x000000000000781c */ /* 0x000fc40001f6f008 */
[----:B------:R-:W-:Y:S02]  /*2550*/  PLOP3.LUT P4, PT, P4, PT, UP0, 0x80, 0x0 ;  /* 0x000000000000781c */ /* 0x000fe4000278f008 */
[----:B---3--:R-:W-:Y:S02]  /*2560*/  LOP3.LUT R186, R58, R3, RZ, 0xfc, !PT ;  /* 0x000000033aba7212 */ /* 0x008fe400078efcff */
[----:B------:R-:W-:Y:S02]  /*2570*/  LOP3.LUT R187, R6, UR4, RZ, 0xfc, !PT ;  /* 0x0000000406bb7c12 */ /* 0x000fe4000f8efcff */
[----:B------:R-:W-:Y:S02]  /*2580*/  LEA R30, P6, R186, UR6, 0x1 ;  /* 0x00000006ba1e7c11 */ /* 0x000fe4000f8c08ff */
[----:B----4-:R-:W-:Y:S01]  /*2590*/  LOP3.LUT R188, R58, R5, RZ, 0xfc, !PT ;  /* 0x000000053abc7212 */ /* 0x010fe200078efcff */
[----:B-1----:R1:W-:Y:S01]  /*25a0*/  @P5 STG.E.128 desc[UR12][R192.64], R32 ;  /* 0x00000020c0005986 */ /* 0x0023e2000c101d0c */
[----:B------:R-:W-:-:S02]  /*25b0*/  LEA.HI.X R31, R186, UR7, R139, 0x1, P6 ;  /* 0x00000007ba1f7c11 */ /* 0x000fc4000b0f0c8b */
[----:B------:R-:W-:Y:S02]  /*25c0*/  LEA R40, P6, R188, UR6, 0x1 ;  /* 0x00000006bc287c11 */ /* 0x000fe4000f8c08ff */
[----:B------:R-:W-:Y:S02]  /*25d0*/  ISETP.NE.AND P5, PT, R167, RZ, PT ;  /* 0x000000ffa700720c */ /* 0x000fe40003fa5270 */
[----:B-----5:R-:W-:Y:S01]  /*25e0*/  LOP3.LUT R190, R58, R7, RZ, 0xfc, !PT ;  /* 0x000000073abe7212 */ /* 0x020fe200078efcff */
[----:B--2---:R2:W-:Y:S01]  /*25f0*/  @P0 STG.E.128 desc[UR12][R134.64], R36 ;  /* 0x0000002486000986 */ /* 0x0045e2000c101d0c */
[----:B------:R-:W-:Y:S02]  /*2600*/  LEA.HI.X R41, R188, UR7, R187, 0x1, P6 ;  /* 0x00000007bc297c11 */ /* 0x000fe4000b0f0cbb */
[----:B------:R-:W-:Y:S02]  /*2610*/  P2R R44, PR, RZ, 0x20 ;  /* 0x00000020ff2c7803 */ /* 0x000fe40000000000 */
[----:B------:R-:W-:-:S02]  /*2620*/  LOP3.LUT R189, R8, UR4, RZ, 0xfc, !PT ;  /* 0x0000000408bd7c12 */ /* 0x000fc4000f8efcff */
[----:B------:R-:W-:Y:S02]  /*2630*/  ISETP.NE.AND P5, PT, R168, RZ, PT ;  /* 0x000000ffa800720c */ /* 0x000fe40003fa5270 */
[----:B------:R-:W-:Y:S02]  /*2640*/  LOP3.LUT R191, R10, UR4, RZ, 0xfc, !PT ;  /* 0x000000040abf7c12 */ /* 0x000fe4000f8efcff */
[----:B-1----:R-:W-:Y:S02]  /*2650*/  LEA R32, P6, R190, UR6, 0x1 ;  /* 0x00000006be207c11 */ /* 0x002fe4000f8c08ff */
[----:B------:R-:W-:Y:S02]  /*2660*/  LOP3.LUT R192, R58, R9, RZ, 0xfc, !PT ;  /* 0x000000093ac07212 */ /* 0x000fe400078efcff */
[----:B------:R-:W-:Y:S02]  /*2670*/  LEA.HI.X R33, R190, UR7, R189, 0x1, P6 ;  /* 0x00000007be217c11 */ /* 0x000fe4000b0f0cbd */
[----:B------:R-:W-:-:S02]  /*2680*/  LEA R34, P6, R192, UR6, 0x1 ;  /* 0x00000006c0227c11 */ /* 0x000fc4000f8c08ff */
[----:B------:R-:W-:Y:S02]  /*2690*/  PLOP3.LUT P5, PT, P5, PT, UP0, 0x80, 0x0 ;  /* 0x000000000000781c */ /* 0x000fe40002faf008 */
[----:B------:R-:W-:Y:S02]  /*26a0*/  LEA.HI.X R35, R192, UR7, R191, 0x1, P6 ;  /* 0x00000007c0237c11 */ /* 0x000fe4000b0f0cbf */
[----:B------:R-:W-:Y:S02]  /*26b0*/  LOP3.LUT R193, R12, UR4, RZ, 0xfc, !PT ;  /* 0x000000040cc17c12 */ /* 0x000fe4000f8efcff */
[----:B--2---:R-:W-:Y:S02]  /*26c0*/  LEA R36, P6, R194, UR6, 0x1 ;  /* 0x00000006c2247c11 */ /* 0x004fe4000f8c08ff */
[----:B------:R-:W-:Y:S02]  /*26d0*/  LOP3.LUT R135, R58, R13, RZ, 0xfc, !PT ;  /* 0x0000000d3a877212 */ /* 0x000fe400078efcff */
[----:B------:R-:W-:-:S02]  /*26e0*/  LEA.HI.X R37, R194, UR7, R193, 0x1, P6 ;  /* 0x00000007c2257c11 */ /* 0x000fc4000b0f0cc1 */
[----:B------:R-:W-:Y:S01]  /*26f0*/  LOP3.LUT R134, R14, UR4, RZ, 0xfc, !PT ;  /* 0x000000040e867c12 */ /* 0x000fe2000f8efcff */
[----:B------:R-:W-:Y:S01]  /*2700*/  @!PT LDS RZ, [RZ] ;  /* 0x00000000fffff984 */ /* 0x000fe20000000800 */
[----:B------:R-:W-:Y:S01]  /*2710*/  @!PT LDS RZ, [RZ] ;  /* 0x00000000fffff984 */ /* 0x000fe20000000800 */
[----:B------:R-:W-:Y:S01]  /*2720*/  @!PT LDS RZ, [RZ] ;  /* 0x00000000fffff984 */ /* 0x000fe20000000800 */
[----:B------:R-:W-:Y:S01]  /*2730*/  LDGSTS.E.BYPASS.128 [R151+0x2000], desc[UR12][R56.64], P5 ;  /* 0x0200000038977fae */ /* 0x000fe2000a901c4c */
[C---:B------:R-:W-:Y:S02]  /*2740*/  LEA R38, P6, R135.reuse, UR6, 0x1 ;  /* 0x0000000687267c11 */ /* 0x040fe4000f8c08ff */
[----:B------:R-:W-:Y:S02]  /*2750*/  P2R R138, PR, RZ, 0x20 ;  /* 0x00000020ff8a7803 */ /* 0x000fe40000000000 */
[----:B------:R-:W-:Y:S02]  /*2760*/  LEA.HI.X R39, R135, UR7, R134, 0x1, P6 ;  /* 0x0000000787277c11 */ /* 0x000fe4000b0f0c86 */
[----:B------:R-:W-:Y:S02]  /*2770*/  ISETP.NE.AND P5, PT, R44, RZ, PT ;  /* 0x000000ff2c00720c */ /* 0x000fe40003fa5270 */
[----:B------:R-:W-:-:S02]  /*2780*/  LEA R42, P6, R137, UR6, 0x1 ;  /* 0x00000006892a7c11 */ /* 0x000fc4000f8c08ff */
[----:B------:R-:W-:Y:S02]  /*2790*/  PLOP3.LUT P5, PT, P5, PT, UP0, 0x80, 0x0 ;  /* 0x000000000000781c */ /* 0x000fe40002faf008 */
[----:B------:R-:W-:Y:S02]  /*27a0*/  ISETP.NE.AND P0, PT, R162, RZ, PT ;  /* 0x000000ffa200720c */ /* 0x000fe40003f05270 */
[----:B------:R-:W-:Y:S02]  /*27b0*/  LEA.HI.X R43, R137, UR7, R136, 0x1, P6 ;  /* 0x00000007892b7c11 */ /* 0x000fe4000b0f0c88 */
[----:B------:R-:W-:Y:S02]  /*27c0*/  ISETP.NE.AND P6, PT, R161, RZ, PT ;  /* 0x000000ffa100720c */ /* 0x000fe40003fc5270 */
[----:B------:R-:W-:Y:S02]  /*27d0*/  PLOP3.LUT P0, PT, P0, PT, UP0, 0x80, 0x0 ;  /* 0x000000000000781c */ /* 0x000fe4000070f008 */
[----:B------:R-:W-:-:S02]  /*27e0*/  PLOP3.LUT P6, PT, P6, PT, UP0, 0x80, 0x0 ;  /* 0x000000000000781c */ /* 0x000fc400037cf008 */
[----:B------:R-:W-:Y:S01]  /*27f0*/  P2R R44, PR, RZ, 0x20 ;  /* 0x00000020ff2c7803 */ /* 0x000fe20000000000 */
[----:B------:R1:W-:Y:S01]  /*2800*/  LDGSTS.E.BYPASS.128 [R151+0x2400], desc[UR12][R30.64], P5 ;  /* 0x024000001e977fae */ /* 0x0003e2000a901c4c */
[----:B------:R-:W-:Y:S02]  /*2810*/  P2R R130, PR, RZ, 0x40 ;  /* 0x00000040ff827803 */ /* 0x000fe40000000000 */
[----:B------:R-:W-:Y:S01]  /*2820*/  ISETP.NE.AND P5, PT, R129, RZ, PT ;  /* 0x000000ff8100720c */ /* 0x000fe20003fa5270 */
[----:B------:R-:W-:Y:S04]  /*2830*/  LDGSTS.E.BYPASS.128 [R151+0x2800], desc[UR12][R40.64], P4 ;  /* 0x0280000028977fae */ /* 0x000fe8000a101c4c */
[----:B------:R2:W-:Y:S04]  /*2840*/  LDGSTS.E.BYPASS.128 [R151+0x2c00], desc[UR12][R32.64], P3 ;  /* 0x02c0000020977fae */ /* 0x0005e80009901c4c */
[----:B------:R3:W-:Y:S01]  /*2850*/  LDGSTS.E.BYPASS.128 [R151+0x3000], desc[UR12][R34.64], P2 ;  /* 0x0300000022977fae */ /* 0x0007e20009101c4c */
[----:B-1----:R-:W-:-:S02]  /*2860*/  P2R R30, PR, RZ, 0x10 ;  /* 0x00000010ff1e7803 */ /* 0x002fc40000000000 */
[----:B------:R-:W-:Y:S01]  /*2870*/  P2R R31, PR, RZ, 0x8 ;  /* 0x00000008ff1f7803 */ /* 0x000fe20000000000 */
[----:B------:R1:W-:Y:S01]  /*2880*/  LDGSTS.E.BYPASS.128 [R151+0x3400], desc[UR12][R36.64], P1 ;  /* 0x0340000024977fae */ /* 0x0003e20008901c4c */
[----:B------:R-:W-:Y:S02]  /*2890*/  ISETP.NE.AND P4, PT, R128, RZ, PT ;  /* 0x000000ff8000720c */ /* 0x000fe40003f85270 */
[----:B------:R-:W-:Y:S01]  /*28a0*/  ISETP.NE.AND P3, PT, R127, RZ, PT ;  /* 0x000000ff7f00720c */ /* 0x000fe20003f65270 */
[----:B------:R1:W-:Y:S01]  /*28b0*/  LDGSTS.E.BYPASS.128 [R151+0x3800], desc[UR12][R38.64], P0 ;  /* 0x0380000026977fae */ /* 0x0003e20008101c4c */
[----:B--2---:R-:W-:Y:S02]  /*28c0*/  P2R R32, PR, RZ, 0x4 ;  /* 0x00000004ff207803 */ /* 0x004fe40000000000 */
[----:B------:R-:W-:Y:S01]  /*28d0*/  P2R R33, PR, RZ, 0x2 ;  /* 0x00000002ff217803 */ /* 0x000fe20000000000 */
[----:B------:R1:W-:Y:S01]  /*28e0*/  LDGSTS.E.BYPASS.128 [R151+0x3c00], desc[UR12][R42.64], P6 ;  /* 0x03c000002a977fae */ /* 0x0003e2000b101c4c */
[----:B------:R-:W-:Y:S01]  /*28f0*/  PLOP3.LUT P6, PT, PT, PT, UP0, 0x80, 0x0 ;  /* 0x000000000000781c */ /* 0x000fe20003fcf008 */
[----:B------:R-:W-:Y:S01]  /*2900*/  UPLOP3.LUT UP0, UPT, UPT, UPT, UPT, 0x40, 0x0 ;  /* 0x000000000000789c */ /* 0x000fe20003f0e870 */
[----:B---3--:R-:W-:Y:S01]  /*2910*/  P2R R34, PR, RZ, 0x1 ;  /* 0x00000001ff227803 */ /* 0x008fe20000000000 */
[----:B------:R-:W0:Y:S01]  /*2920*/  LDGDEPBAR ;  /* 0x00000000000079af */ /* 0x000e220000000000 */
[----:B------:R-:W-:-:S02]  /*2930*/  ISETP.NE.AND P2, PT, R126, RZ, PT ;  /* 0x000000ff7e00720c */ /* 0x000fc40003f45270 */
[----:B------:R-:W-:Y:S02]  /*2940*/  ISETP.NE.AND P1, PT, R125, RZ, PT ;  /* 0x000000ff7d00720c */ /* 0x000fe40003f25270 */
[----:B------:R-:W-:-:S05]  /*2950*/  ISETP.NE.AND P0, PT, R124, RZ, PT ;  /* 0x000000ff7c00720c */ /* 0x000fca0003f05270 */
[----:B-1----:R-:W-:Y:S08]  /*2960*/  @P6 BRA `(.L_x_0) ;  /* 0xffffffe800ec6947 */ /* 0x002ff0000383ffff */
[----:B------:R-:W-:-:S04]  /*2970*/  DEPBAR.LE SB0, 0x0 ;  /* 0x000080000000791a */ /* 0x000fc80000000000 */
[----:B------:R-:W-:Y:S01]  /*2980*/  ULDC.64 UR4, c[0x0][0x240] ;  /* 0x0000900000047ab9 */ /* 0x000fe20000000a00 */
[----:B------:R-:W-:Y:S01]  /*2990*/  P2R R66, PR, RZ, 0x20 ;  /* 0x00000020ff427803 */ /* 0x000fe20000000000 */
[----:B------:R-:W-:Y:S01]  /*29a0*/  UIMAD.WIDE UR4, UR10, 0x4, UR4 ;  /* 0x000000040a0478a5 */ /* 0x000fe2000f8e0204 */
[----:B------:R-:W-:Y:S01]  /*29b0*/  ISETP.NE.AND P5, PT, R123, RZ, PT ;  /* 0x000000ff7b00720c */ /* 0x000fe20003fa5270 */
[----:B------:R-:W-:Y:S01]  /*29c0*/  IMAD.MOV.U32 R32, RZ, RZ, RZ ;  /* 0x000000ffff207224 */ /* 0x000fe200078e00ff */
[----:B------:R-:W-:Y:S01]  /*29d0*/  USHF.R.S32.HI UR6, URZ, 0x1f, UR11 ;  /* 0x0000001f3f067899 */ /* 0x000fe2000801140b */
[----:B------:R-:W-:Y:S01]  /*29e0*/  P2R R67, PR, RZ, 0x10 ;  /* 0x00000010ff437803 */ /* 0x000fe20000000000 */
[----:B------:R-:W-:Y:S01]  /*29f0*/  ULDC.64 UR8, c[0x0][0x210] ;  /* 0x0000840000087ab9 */ /* 0x000fe20000000a00 */
[----:B------:R-:W-:Y:S02]  /*2a00*/  LEA R30, P6, R122, UR4, 0x2 ;  /* 0x000000047a1e7c11 */ /* 0x000fe4000f8c10ff */
[----:B------:R-:W-:-:S02]  /*2a10*/  P2R R68, PR, RZ, 0x8 ;  /* 0x00000008ff447803 */ /* 0x000fc40000000000 */
[----:B------:R-:W-:Y:S01]  /*2a20*/  LEA.HI.X R31, R122, UR5, R121, 0x2, P6 ;  /* 0x000000057a1f7c11 */ /* 0x000fe2000b0f1479 */
[----:B------:R-:W-:Y:S01]  /*2a30*/  BAR.SYNC.DEFER_BLOCKING 0x0 ;  /* 0x0000000000007b1d */ /* 0x000fe20000010000 */
[----:B------:R-:W-:Y:S02]  /*2a40*/  P2R R69, PR, RZ, 0x4 ;  /* 0x00000004ff457803 */ /* 0x000fe40000000000 */
[----:B------:R-:W-:Y:S02]  /*2a50*/  ISETP.NE.AND P2, PT, R164, RZ, PT ;  /* 0x000000ffa400720c */ /* 0x000fe40003f45270 */
[----:B------:R-:W-:Y:S02]  /*2a60*/  P2R R70, PR, RZ, 0x2 ;  /* 0x00000002ff467803 */ /* 0x000fe40000000000 */
[----:B------:R-:W-:Y:S02]  /*2a70*/  ISETP.NE.AND P1, PT, R163, RZ, PT ;  /* 0x000000ffa300720c */ /* 0x000fe40003f25270 */
[----:B------:R-:W-:-:S02]  /*2a80*/  P2R R71, PR, RZ, 0x1 ;  /* 0x00000001ff477803 */ /* 0x000fc40000000000 */
[----:B------:R-:W-:Y:S01]  /*2a90*/  ISETP.NE.AND P0, PT, R162, RZ, PT ;  /* 0x000000ffa200720c */ /* 0x000fe20003f05270 */
[----:B------:R1:W2:Y:S01]  /*2aa0*/  @P5 LDG.E R32, desc[UR12][R30.64] ;  /* 0x0000000c1e205981 */ /* 0x0002a2000c1e1900 */
[----:B------:R-:W-:Y:S01]  /*2ab0*/  USHF.L.U32 UR5, UR11, 0x1, URZ ;  /* 0x000000010b057899 */ /* 0x000fe2000800063f */
[----:B------:R-:W-:Y:S01]  /*2ac0*/  LOP3.LUT R33, R0, 0x38, R160, 0xf8, !PT ;  /* 0x0000003800217812 */ /* 0x000fe200078ef8a0 */
[----:B------:R-:W-:Y:S01]  /*2ad0*/  USHF.L.U64.HI UR6, UR11, 0x1, UR6 ;  /* 0x000000010b067899 */ /* 0x000fe20008010206 */
[----:B------:R-:W-:Y:S01]  /*2ae0*/  ISETP.NE.AND P5, PT, R167, RZ, PT ;  /* 0x000000ffa700720c */ /* 0x000fe20003fa5270 */
[----:B------:R-:W-:Y:S01]  /*2af0*/  UIADD3 UR7, UP0, UR5, UR8, URZ ;  /* 0x0000000805077290 */ /* 0x000fe2000ff1e03f */
[----:B------:R-:W-:Y:S01]  /*2b00*/  ISETP.NE.AND P4, PT, R166, RZ, PT ;  /* 0x000000ffa600720c */ /* 0x000fe20003f85270 */
[C---:B------:R-:W-:Y:S01]  /*2b10*/  IMAD.SHL.U32 R46, R33.reuse, 0x2, RZ ;  /* 0x00000002212e7824 */ /* 0x040fe200078e00ff */
[----:B------:R-:W-:Y:S01]  /*2b20*/  SHF.L.U64.HI R33, R33, 0x1, R2 ;  /* 0x0000000121217819 */ /* 0x000fe20000010202 */
[----:B------:R-:W-:Y:S01]  /*2b30*/  UIADD3.X UR8, UR6, UR9, URZ, UP0, !UPT ;  /* 0x0000000906087290 */ /* 0x000fe200087fe43f */
[----:B-1----:R-:W-:Y:S01]  /*2b40*/  LOP3.LUT R31, R3, 0x38, R160, 0xf8, !PT ;  /* 0x00000038031f7812 */ /* 0x002fe200078ef8a0 */
[----:B------:R-:W1:Y:S01]  /*2b50*/  S2R R30, SR_TID.X ;  /* 0x00000000001e7919 */ /* 0x000e620000002100 */
[----:B------:R-:W-:Y:S01]  /*2b60*/  IADD3 R46, P6, R46, UR7, RZ ;  /* 0x000000072e2e7c10 */ /* 0x000fe2000ffde0ff */
[----:B------:R-:W3:Y:S01]  /*2b70*/  S2UR UR9, SR_CgaCtaId ;  /* 0x00000000000979c3 */ /* 0x000ee20000008800 */
[----:B------:R-:W-:Y:S01]  /*2b80*/  UMOV UR4, 0x400 ;  /* 0x0000040000047882 */ /* 0x000fe20000000000 */
[----:B------:R-:W-:Y:S01]  /*2b90*/  IMAD.SHL.U32 R48, R31, 0x2, RZ ;  /* 0x000000021f307824 */ /* 0x000fe200078e00ff */
[----:B------:R-:W-:Y:S01]  /*2ba0*/  IADD3.X R47, R33, UR8, RZ, P6, !PT ;  /* 0x00000008212f7c10 */ /* 0x000fe2000b7fe4ff */
[----:B------:R-:W-:Y:S01]  /*2bb0*/  ULDC.64 UR10, c[0x0][0x228] ;  /* 0x00008a00000a7ab9 */ /* 0x000fe20000000a00 */
[----:B------:R-:W-:Y:S01]  /*2bc0*/  SHF.L.U64.HI R31, R31, 0x1, R4 ;  /* 0x000000011f1f7819 */ /* 0x000fe20000010204 */
[----:B------:R-:W-:Y:S01]  /*2bd0*/  UIADD3 UR5, UP0, UR5, UR10, URZ ;  /* 0x0000000a05057290 */ /* 0x000fe2000ff1e03f */
[----:B------:R-:W-:Y:S01]  /*2be0*/  IADD3 R48, P6, R48, UR7, RZ ;  /* 0x0000000730307c10 */ /* 0x000fe2000ffde0ff */
[----:B------:R-:W-:Y:S01]  /*2bf0*/  IMAD.MOV.U32 R187, RZ, RZ, 0x40 ;  /* 0x00000040ffbb7424 */ /* 0x000fe200078e00ff */
[----:B------:R-:W-:Y:S01]  /*2c00*/  P2R R65, PR, RZ, 0x20 ;  /* 0x00000020ff417803 */ /* 0x000fe20000000000 */
[----:B------:R-:W-:Y:S01]  /*2c10*/  UIADD3.X UR6, UR6, UR11, URZ, UP0, !UPT ;  /* 0x0000000b06067290 */ /* 0x000fe200087fe43f */
[----:B------:R-:W-:Y:S01]  /*2c20*/  IADD3.X R49, R31, UR8, RZ, P6, !PT ;  /* 0x000000081f317c10 */ /* 0x000fe2000b7fe4ff */
[----:B------:R-:W-:Y:S01]  /*2c30*/  UPLOP3.LUT UP0, UPT, UPT, UPT, UPT, 0x80, 0x0 ;  /* 0x000000000000789c */ /* 0x000fe20003f0f070 */
[----:B------:R-:W-:-:S02]  /*2c40*/  LOP3.LUT R31, R5, 0x38, R160, 0xf8, !PT ;  /* 0x00000038051f7812 */ /* 0x000fc400078ef8a0 */
[----:B------:R-:W-:Y:S02]  /*2c50*/  ISETP.NE.AND P5, PT, R168, RZ, PT ;  /* 0x000000ffa800720c */ /* 0x000fe40003fa5270 */
[----:B------:R-:W-:Y:S01]  /*2c60*/  ISETP.NE.AND P3, PT, R165, RZ, PT ;  /* 0x000000ffa500720c */ /* 0x000fe20003f65270 */
[C---:B------:R-:W-:Y:S01]  /*2c70*/  IMAD.SHL.U32 R50, R31.reuse, 0x2, RZ ;  /* 0x000000021f327824 */ /* 0x040fe200078e00ff */
[----:B------:R-:W-:-:S04]  /*2c80*/  SHF.L.U64.HI R31, R31, 0x1, R6 ;  /* 0x000000011f1f7819 */ /* 0x000fc80000010206 */
[----:B------:R-:W-:Y:S01]  /*2c90*/  IADD3 R50, P6, R50, UR7, RZ ;  /* 0x0000000732327c10 */ /* 0x000fe2000ffde0ff */
[----:B---3--:R-:W-:-:S03]  /*2ca0*/  ULEA UR4, UR9, UR4, 0x18 ;  /* 0x0000000409047291 */ /* 0x008fc6000f8ec03f */
[----:B------:R-:W-:Y:S02]  /*2cb0*/  IADD3.X R51, R31, UR8, RZ, P6, !PT ;  /* 0x000000081f337c10 */ /* 0x000fe4000b7fe4ff */
[----:B------:R-:W-:Y:S02]  /*2cc0*/  LOP3.LUT R31, R7, 0x38, R160, 0xf8, !PT ;  /* 0x00000038071f7812 */ /* 0x000fe400078ef8a0 */
[----:B-1----:R-:W-:-:S03]  /*2cd0*/  LOP3.LUT R63, R30, 0x3f, RZ, 0xc0, !PT ;  /* 0x0000003f1e3f7812 */ /* 0x002fc600078ec0ff */
[C---:B------:R-:W-:Y:S01]  /*2ce0*/  IMAD.SHL.U32 R52, R31.reuse, 0x2, RZ ;  /* 0x000000021f347824 */ /* 0x040fe200078e00ff */
[----:B------:R-:W-:Y:S02]  /*2cf0*/  SHF.L.U64.HI R31, R31, 0x1, R8 ;  /* 0x000000011f1f7819 */ /* 0x000fe40000010208 */
[----:B------:R-:W-:Y:S02]  /*2d00*/  LEA R63, R63, UR4, 0x2 ;  /* 0x000000043f3f7c11 */ /* 0x000fe4000f8e10ff */
[----:B------:R-:W-:-:S04]  /*2d10*/  IADD3 R52, P6, R52, UR7, RZ ;  /* 0x0000000734347c10 */ /* 0x000fc8000ffde0ff */
[----:B------:R-:W-:Y:S02]  /*2d20*/  IADD3.X R53, R31, UR8, RZ, P6, !PT ;  /* 0x000000081f357c10 */ /* 0x000fe4000b7fe4ff */
[----:B------:R-:W-:-:S05]  /*2d30*/  LOP3.LUT R31, R9, 0x38, R160, 0xf8, !PT ;  /* 0x00000038091f7812 */ /* 0x000fca00078ef8a0 */
[C---:B------:R-:W-:Y:S01]  /*2d40*/  IMAD.SHL.U32 R54, R31.reuse, 0x2, RZ ;  /* 0x000000021f367824 */ /* 0x040fe200078e00ff */
[----:B------:R-:W-:-:S04]  /*2d50*/  SHF.L.U64.HI R31, R31, 0x1, R10 ;  /* 0x000000011f1f7819 */ /* 0x000fc8000001020a */
        /* <DEDUP_REMOVED lines=16> */
[----:B------:R-:W-:Y:S01]  /*2e60*/  IADD3.X R61, R31, UR8, RZ, P6, !PT ;  /* 0x000000081f3d7c10 */ /* 0x000fe2000b7fe4ff */
[----:B------:R-:W-:-:S05]  /*2e70*/  IMAD.SHL.U32 R31, R30, 0x2, RZ ;  /* 0x000000021e1f7824 */ /* 0x000fca00078e00ff */
[----:B------:R-:W-:-:S04]  /*2e80*/  LOP3.LUT R31, R31, 0x6, RZ, 0xc0, !PT ;  /* 0x000000061f1f7812 */ /* 0x000fc800078ec0ff */
[----:B------:R-:W-:Y:S01]  /*2e90*/  LEA R64, R31, UR4, 0x2 ;  /* 0x000000041f407c11 */ /* 0x000fe2000f8e10ff */
[----:B------:R-:W-:Y:S01]  /*2ea0*/  UMOV UR4, URZ ;  /* 0x0000003f00047c82 */ /* 0x000fe20008000000 */
[----:B--2---:R-:W-:-:S05]  /*2eb0*/  FMUL R32, R32, 1.4426950216293334961 ;  /* 0x3fb8aa3b20207820 */ /* 0x004fca0000400000 */
[----:B------:R-:W-:-:S13]  /*2ec0*/  FSETP.GEU.AND P6, PT, R32, -126, PT ;  /* 0xc2fc00002000780b */ /* 0x000fda0003fce000 */
[----:B------:R-:W-:-:S04]  /*2ed0*/  @!P6 FMUL R32, R32, 0.5 ;  /* 0x3f0000002020e820 */ /* 0x000fc80000400000 */
[----:B------:R-:W1:Y:S02]  /*2ee0*/  MUFU.EX2 R62, R32 ;  /* 0x00000020003e7308 */ /* 0x000e640000000800 */
[----:B-1----:R-:W-:Y:S01]  /*2ef0*/  @!P6 FMUL R62, R62, R62 ;  /* 0x0000003e3e3ee220 */ /* 0x002fe20000400000 */
[----:B------:R-:W-:-:S04]  /*2f00*/  ISETP.NE.AND P6, PT, R161, RZ, PT ;  /* 0x000000ffa100720c */ /* 0x000fc80003fc5270 */
[----:B------:R1:W-:Y:S01]  /*2f10*/  STS [R63+0x2000], R62 ;  /* 0x0020003e3f007388 */ /* 0x0003e20000000800 */
[----:B------:R-:W-:Y:S06]  /*2f20*/  BAR.SYNC.DEFER_BLOCKING 0x0 ;  /* 0x0000000000007b1d */ /* 0x000fec0000010000 */
[----:B------:R1:W2:Y:S04]  /*2f30*/  LDS.64 R42, [R64+0x2000] ;  /* 0x00200000402a7984 */ /* 0x0002a80000000a00 */
[----:B------:R1:W3:Y:S04]  /*2f40*/  LDS.64 R44, [R64+0x2020] ;  /* 0x00202000402c7984 */ /* 0x0002e80000000a00 */
[----:B------:R1:W4:Y:S04]  /*2f50*/  LDS.64 R34, [R64+0x2040] ;  /* 0x0020400040227984 */ /* 0x0003280000000a00 */
[----:B------:R1:W1:Y:S04]  /*2f60*/  LDS.64 R36, [R64+0x2060] ;  /* 0x0020600040247984 */ /* 0x0002680000000a00 */
[----:B------:R1:W1:Y:S04]  /*2f70*/  LDS.64 R38, [R64+0x2080] ;  /* 0x0020800040267984 */ /* 0x0002680000000a00 */
[----:B------:R1:W1:Y:S04]  /*2f80*/  LDS.64 R32, [R64+0x20a0] ;  /* 0x0020a00040207984 */ /* 0x0002680000000a00 */
[----:B------:R1:W1:Y:S04]  /*2f90*/  LDS.64 R30, [R64+0x20c0] ;  /* 0x0020c000401e7984 */ /* 0x0002680000000a00 */
[----:B------:R1:W1:Y:S01]  /*2fa0*/  LDS.64 R40, [R64+0x20e0] ;  /* 0x0020e00040287984 */ /* 0x0002620000000a00 */
[----:B------:R-:W-:Y:S06]  /*2fb0*/  BAR.SYNC.DEFER_BLOCKING 0x0 ;  /* 0x0000000000007b1d */ /* 0x000fec0000010000 */
[----:B------:R-:W-:Y:S01]  /*2fc0*/  @!PT LDS RZ, [RZ] ;  /* 0x00000000fffff984 */ /* 0x000fe20000000800 */
[----:B------:R-:W-:Y:S01]  /*2fd0*/  @!PT LDS RZ, [RZ] ;  /* 0x00000000fffff984 */ /* 0x000fe20000000800 */
[----:B------:R-:W-:Y:S01]  /*2fe0*/  @!PT LDS RZ, [RZ] ;  /* 0x00000000fffff984 */ /* 0x000fe20000000800 */
[----:B------:R1:W-:Y:S01]  /*2ff0*/  LDGSTS.E.BYPASS.128 [R151+0x2000], desc[UR12][R46.64], P5 ;  /* 0x020000002e977fae */ /* 0x0003e2000a901c4c */
[----:B------:R-:W-:-:S13]  /*3000*/  ISETP.NE.AND P5, PT, R65, RZ, PT ;  /* 0x000000ff4100720c */ /* 0x000fda0003fa5270 */
[----:B------:R1:W-:Y:S01]  /*3010*/  LDGSTS.E.BYPASS.128 [R151+0x2400], desc[UR12][R48.64], P5 ;  /* 0x0240000030977fae */ /* 0x0003e2000a901c4c */
[----:B------:R-:W-:-:S03]  /*3020*/  ISETP.NE.AND P5, PT, R66, RZ, PT ;  /* 0x000000ff4200720c */ /* 0x000fc60003fa5270 */
        /* <DEDUP_REMOVED lines=10> */
[----:B------:R1:W-:Y:S04]  /*30d0*/  LDGSTS.E.BYPASS.128 [R151+0x3c00], desc[UR12][R60.64], P6 ;  /* 0x03c000003c977fae */ /* 0x0003e8000b101c4c */
[----:B--234-:R-:W0:Y:S06]  /*30e0*/  LDGDEPBAR ;  /* 0x00000000000079af */ /* 0x01ce2c0000000000 */
.L_x_1:
[----:B------:R-:W-:-:S04]  /*30f0*/  DEPBAR.LE SB0, 0x0 ;  /* 0x000080000000791a */ /* 0x000fc80000000000 */
[----:B------:R-:W-:Y:S01]  /*3100*/  BAR.SYNC.DEFER_BLOCKING 0x0 ;  /* 0x0000000000007b1d */ /* 0x000fe20000010000 */
[----:B------:R-:W-:Y:S02]  /*3110*/  P2R R186, PR, RZ, 0x20 ;  /* 0x00000020ffba7803 */ /* 0x000fe40000000000 */
[----:B------:R-:W-:-:S03]  /*3120*/  ISETP.NE.AND P5, PT, R120, RZ, PT ;  /* 0x000000ff7800720c */ /* 0x000fc60003fa5270 */
[----:B-1-3--:R-:W1:Y:S04]  /*3130*/  LDSM.16.MT88.4 R48, [R21] ;  /* 0x000000001530783b */ /* 0x00ae680000004200 */
[----:B------:R-:W2:Y:S04]  /*3140*/  LDSM.16.MT88.4 R60, [R28] ;  /* 0x000000001c3c783b */ /* 0x000ea80000004200 */
[----:B------:R-:W3:Y:S04]  /*3150*/  LDSM.16.MT88.4 R52, [R24] ;  /* 0x000000001834783b */ /* 0x000ee80000004200 */
[----:B------:R-:W4:Y:S04]  /*3160*/  LDSM.16.MT88.4 R56, [R26] ;  /* 0x000000001a38783b */ /* 0x000f280000004200 */
[----:B------:R-:W-:Y:S04]  /*3170*/  LDSM.16.M88.4 R84, [R149] ;  /* 0x000000009554783b */ /* 0x000fe80000000200 */
[----:B------:R-:W-:Y:S04]  /*3180*/  LDSM.16.M88.4 R100, [R146] ;  /* 0x000000009264783b */ /* 0x000fe80000000200 */
[----:B------:R-:W-:Y:S04]  /*3190*/  LDSM.16.M88.4 R108, [R148] ;  /* 0x00000000946c783b */ /* 0x000fe80000000200 */
[----:B------:R-:W-:Y:S04]  /*31a0*/  LDSM.16.M88.4 R120, [R150+0x1000] ;  /* 0x001000009678783b */ /* 0x000fe80000000200 */
[----:B------:R-:W-:Y:S04]  /*31b0*/  LDSM.16.M88.4 R116, [R143] ;  /* 0x000000008f74783b */ /* 0x000fe80000000200 */
[----:B------:R-:W-:Y:S01]  /*31c0*/  LDSM.16.M88.4 R124, [R140] ;  /* 0x000000008c7c783b */ /* 0x000fe20000000200 */
[----:B-1----:R-:W-:-:S02]  /*31d0*/  HMUL2.BF16_V2 R46, R159, R48 ;  /* 0x000000309f2e7232 */ /* 0x002fc40000200000 */
[C---:B------:R-:W-:Y:S02]  /*31e0*/  HMUL2.BF16_V2 R48, R158.reuse, R49 ;  /* 0x000000319e307232 */ /* 0x040fe40000200000 */
[----:B--2---:R-:W-:Y:S01]  /*31f0*/  HMUL2.BF16_V2 R76, R158, R61 ;  /* 0x0000003d9e4c7232 */ /* 0x004fe20000200000 */
[C---:B------:R-:W-:Y:S01]  /*3200*/  PRMT R47, R46.reuse, 0x7632, R47 ;  /* 0x000076322e2f7816 */ /* 0x040fe2000000002f */
[----:B------:R-:W-:Y:S01]  /*3210*/  IMAD.U32 R61, R46, 0x10000, RZ ;  /* 0x000100002e3d7824 */ /* 0x000fe200078e00ff */
[----:B------:R-:W-:Y:S01]  /*3220*/  PRMT R49, R48, 0x7632, R49 ;  /* 0x0000763230317816 */ /* 0x000fe20000000031 */
[----:B------:R-:W-:Y:S01]  /*3230*/  HMUL2.BF16_V2 R64, R156, R51 ;  /* 0x000000339c407232 */ /* 0x000fe20000200000 */
[----:B------:R-:W-:Y:S01]  /*3240*/  PRMT R77, R76, 0x7632, R77 ;  /* 0x000076324c4d7816 */ /* 0x000fe2000000004d */
[----:B------:R-:W-:Y:S02]  /*3250*/  IMAD.U32 R46, R47, 0x10000, RZ ;  /* 0x000100002f2e7824 */ /* 0x000fe400078e00ff */
[----:B------:R-:W-:-:S02]  /*3260*/  HMUL2.BF16_V2 R74, R159, R60 ;  /* 0x0000003c9f4a7232 */ /* 0x000fc40000200000 */
[----:B------:R-:W-:Y:S02]  /*3270*/  IMAD.U32 R47, R48, 0x10000, RZ ;  /* 0x00010000302f7824 */ /* 0x000fe400078e00ff */
[----:B------:R-:W-:Y:S02]  /*3280*/  HMUL2.BF16_V2 R97, R157, R62 ;  /* 0x0000003e9d617232 */ /* 0x000fe40000200000 */
[----:B------:R-:W-:Y:S02]  /*3290*/  IMAD.U32 R48, R49, 0x10000, RZ ;  /* 0x0001000031307824 */ /* 0x000fe400078e00ff */
[----:B------:R-:W-:Y:S02]  /*32a0*/  HMUL2.BF16_V2 R99, R156, R63 ;  /* 0x0000003f9c637232 */ /* 0x000fe40000200000 */
[----:B------:R-:W-:Y:S01]  /*32b0*/  FMUL R128, R42, R61 ;  /* 0x0000003d2a807220 */ /* 0x000fe20000400000 */
[----:B---3--:R-:W-:Y:S01]  /*32c0*/  HMUL2.BF16_V2 R65, R159, R52 ;  /* 0x000000349f417232 */ /* 0x008fe20000200000 */
[----:B------:R-:W1:Y:S01]  /*32d0*/  LDSM.16.M88.4 R60, [R150] ;  /* 0x00000000963c783b */ /* 0x000e620000000200 */
[----:B------:R-:W-:-:S02]  /*32e0*/  HMUL2.BF16_V2 R66, R158, R53 ;  /* 0x000000359e427232 */ /* 0x000fc40000200000 */
[----:B------:R-:W-:Y:S01]  /*32f0*/  FMUL R49, R43, R46 ;  /* 0x0000002e2b317220 */ /* 0x000fe20000400000 */
[----:B------:R-:W-:Y:S01]  /*3300*/  FMUL R47, R44, R47 ;  /* 0x0000002f2c2f7220 */ /* 0x000fe20000400000 */
[----:B------:R-:W-:Y:S01]  /*3310*/  FMUL R48, R45, R48 ;  /* 0x000000302d307220 */ /* 0x000fe20000400000 */
[C---:B------:R-:W-:Y:S01]  /*3320*/  PRMT R52, R64.reuse, 0x7610, R52 ;  /* 0x0000761040347816 */ /* 0x040fe20000000034 */
[C---:B------:R-:W-:Y:S01]  /*3330*/  HMUL2.BF16_V2 R50, R157.reuse, R50 ;  /* 0x000000329d327232 */ /* 0x040fe20000200000 */
[----:B------:R-:W-:Y:S01]  /*3340*/  PRMT R53, R64, 0x7632, R53 ;  /* 0x0000763240357816 */ /* 0x000fe20000000035 */
[----:B------:R-:W-:Y:S01]  /*3350*/  HMUL2.BF16_V2 R67, R157, R54 ;  /* 0x000000369d437232 */ /* 0x000fe20000200000 */
[----:B------:R-:W-:Y:S01]  /*3360*/  F2FP.BF16.F32.PACK_AB R128, R49, R128 ;  /* 0x000000803180723e */ /* 0x000fe200000010ff */
[----:B----4-:R-:W-:Y:S01]  /*3370*/  HMUL2.BF16_V2 R72, R158, R57 ;  /* 0x000000399e487232 */ /* 0x010fe20000200000 */
[----:B------:R-:W-:Y:S01]  /*3380*/  F2FP.BF16.F32.PACK_AB R129, R48, R47 ;  /* 0x0000002f3081723e */ /* 0x000fe200000010ff */
[----:B------:R-:W-:-:S02]  /*3390*/  IMAD.U32 R49, R52, 0x10000, RZ ;  /* 0x0001000034317824 */ /* 0x000fc400078e00ff */
[C---:B------:R-:W-:Y:S02]  /*33a0*/  HMUL2.BF16_V2 R68, R156.reuse, R55 ;  /* 0x000000379c447232 */ /* 0x040fe40000200000 */
[----:B------:R-:W-:Y:S02]  /*33b0*/  IMAD.U32 R48, R53, 0x10000, RZ ;  /* 0x0001000035307824 */ /* 0x000fe400078e00ff */
[----:B------:R-:W-:Y:S01]  /*33c0*/  HMUL2.BF16_V2 R69, R159, R56 ;  /* 0x000000389f457232 */ /* 0x000fe20000200000 */
[----:B------:R-:W-:Y:S01]  /*33d0*/  PRMT R51, R50, 0x7632, R51 ;  /* 0x0000763232337816 */ /* 0x000fe20000000033 */
[----:B------:R-:W-:Y:S01]  /*33e0*/  HMUL2.BF16_V2 R88, R157, R58 ;  /* 0x0000003a9d587232 */ /* 0x000fe20000200000 */
[C---:B------:R-:W-:Y:S01]  /*33f0*/  PRMT R54, R65.reuse, 0x7610, R54 ;  /* 0x0000761041367816 */ /* 0x040fe20000000036 */
[----:B------:R-:W-:Y:S01]  /*3400*/  HMUL2.BF16_V2 R92, R156, R59 ;  /* 0x0000003b9c5c7232 */ /* 0x000fe20000200000 */
[----:B------:R-:W-:Y:S01]  /*3410*/  PRMT R55, R65, 0x7632, R55 ;  /* 0x0000763241377816 */ /* 0x000fe20000000037 */
[----:B------:R-:W-:Y:S01]  /*3420*/  FMUL R49, R36, R49 ;  /* 0x0000003124317220 */ /* 0x000fe20000400000 */
[C---:B------:R-:W-:Y:S01]  /*3430*/  PRMT R56, R66.reuse, 0x7610, R56 ;  /* 0x0000761042387816 */ /* 0x040fe20000000038 */
[----:B------:R-:W-:Y:S01]  /*3440*/  FMUL R48, R37, R48 ;  /* 0x0000003025307220 */ /* 0x000fe20000400000 */
[----:B------:R-:W-:Y:S01]  /*3450*/  PRMT R57, R66, 0x7632, R57 ;  /* 0x0000763242397816 */ /* 0x000fe20000000039 */
[----:B------:R-:W-:Y:S01]  /*3460*/  IMAD.U32 R47, R50, 0x10000, RZ ;  /* 0x00010000322f7824 */ /* 0x000fe200078e00ff */
        /* <DEDUP_REMOVED lines=10> */
[C---:B------:R-:W-:Y:S01]  /*3510*/  PRMT R66, R69.reuse, 0x7610, R66 ;  /* 0x0000761045427816 */ /* 0x040fe20000000042 */
[----:B------:R-:W-:Y:S01]  /*3520*/  FMUL R47, R34, R47 ;  /* 0x0000002f222f7220 */ /* 0x000fe20000400000 */
[----:B------:R-:W-:Y:S01]  /*3530*/  PRMT R67, R69, 0x7632, R67 ;  /* 0x0000763245437816 */ /* 0x000fe20000000043 */
[----:B------:R-:W-:Y:S01]  /*3540*/  FMUL R46, R35, R46 ;  /* 0x0000002e232e7220 */ /* 0x000fe20000400000 */
[----:B------:R-:W2:Y:S01]  /*3550*/  LDSM.16.M88.4 R68, [R150+0x800] ;  /* 0x000800009644783b */ /* 0x000ea20000000200 */
[----:B------:R-:W-:Y:S01]  /*3560*/  F2FP.BF16.F32.PACK_AB R135, R48, R49 ;  /* 0x000000313087723e */ /* 0x000fe200000010ff */
[----:B------:R-:W-:-:S02]  /*3570*/  IMAD.U32 R49, R72, 0x10000, RZ ;  /* 0x0001000048317824 */ /* 0x000fc400078e00ff */
[----:B------:R-:W-:Y:S01]  /*3580*/  FMUL R51, R42, R51 ;  /* 0x000000332a337220 */ /* 0x000fe20000400000 */
[----:B------:R-:W-:Y:S02]  /*3590*/  IMAD.U32 R48, R73, 0x10000, RZ ;  /* 0x0001000049307824 */ /* 0x000fe400078e00ff */
[----:B------:R-:W-:Y:S01]  /*35a0*/  FMUL R50, R43, R50 ;  /* 0x000000322b327220 */ /* 0x000fe20000400000 */
[----:B------:R-:W-:Y:S01]  /*35b0*/  FMUL R53, R44, R53 ;  /* 0x000000352c357220 */ /* 0x000fe20000400000 */
[C---:B------:R-:W-:Y:S01]  /*35c0*/  FMUL R52, R45.reuse, R52 ;  /* 0x000000342d347220 */ /* 0x040fe20000400000 */
[----:B------:R-:W-:Y:S01]  /*35d0*/  PRMT R75, R74, 0x7632, R75 ;  /* 0x000076324a4b7816 */ /* 0x000fe2000000004b */
[----:B------:R-:W-:Y:S01]  /*35e0*/  FMUL R49, R44, R49 ;  /* 0x000000312c317220 */ /* 0x000fe20000400000 */
[----:B------:R-:W-:Y:S01]  /*35f0*/  FMUL R48, R45, R48 ;  /* 0x000000302d307220 */ /* 0x000fe20000400000 */
[----:B------:R-:W-:Y:S01]  /*3600*/  F2FP.BF16.F32.PACK_AB R134, R46, R47 ;  /* 0x0000002f2e86723e */ /* 0x000fe200000010ff */
[----:B------:R-:W-:Y:S01]  /*3610*/  IMAD.U32 R47, R66, 0x10000, RZ ;  /* 0x00010000422f7824 */ /* 0x000fe200078e00ff */
[----:B------:R-:W-:Y:S01]  /*3620*/  F2FP.BF16.F32.PACK_AB R132, R50, R51 ;  /* 0x000000333284723e */ /* 0x000fe200000010ff */
[----:B------:R-:W-:Y:S01]  /*3630*/  IMAD.U32 R46, R67, 0x10000, RZ ;  /* 0x00010000432e7824 */ /* 0x000fe200078e00ff */
[----:B------:R-:W-:Y:S01]  /*3640*/  F2FP.BF16.F32.PACK_AB R133, R52, R53 ;  /* 0x000000353485723e */ /* 0x000fe200000010ff */
[----:B------:R-:W-:Y:S01]  /*3650*/  IMAD.U32 R51, R74, 0x10000, RZ ;  /* 0x000100004a337824 */ /* 0x000fe200078e00ff */
[----:B------:R-:W-:Y:S01]  /*3660*/  F2FP.BF16.F32.PACK_AB R137, R48, R49 ;  /* 0x000000313089723e */ /* 0x000fe200000010ff */
[----:B------:R-:W-:-:S02]  /*3670*/  IMAD.U32 R50, R75, 0x10000, RZ ;  /* 0x000100004b327824 */ /* 0x000fc400078e00ff */
[----:B------:R-:W-:Y:S01]  /*3680*/  FMUL R47, R42, R47 ;  /* 0x0000002f2a2f7220 */ /* 0x000fe20000400000 */
[----:B------:R-:W-:Y:S02]  /*3690*/  IMAD.U32 R53, R76, 0x10000, RZ ;  /* 0x000100004c357824 */ /* 0x000fe400078e00ff */
[----:B------:R-:W-:Y:S01]  /*36a0*/  FMUL R46, R43, R46 ;  /* 0x0000002e2b2e7220 */ /* 0x000fe20000400000 */
[----:B------:R-:W-:Y:S02]  /*36b0*/  IMAD.U32 R52, R77, 0x10000, RZ ;  /* 0x000100004d347824 */ /* 0x000fe400078e00ff */
[----:B------:R-:W-:Y:S01]  /*36c0*/  FMUL R51, R42, R51 ;  /* 0x000000332a337220 */ /* 0x000fe20000400000 */
[----:B------:R-:W-:Y:S02]  /*36d0*/  IMAD.U32 R49, R64, 0x10000, RZ ;  /* 0x0001000040317824 */ /* 0x000fe400078e00ff */
[----:B------:R-:W-:Y:S01]  /*36e0*/  FMUL R50, R43, R50 ;  /* 0x000000322b327220 */ /* 0x000fe20000400000 */
[----:B------:R-:W-:-:S02]  /*36f0*/  IMAD.U32 R48, R65, 0x10000, RZ ;  /* 0x0001000041307824 */ /* 0x000fc400078e00ff */
[----:B------:R-:W-:Y:S01]  /*3700*/  FMUL R53, R44, R53 ;  /* 0x000000352c357220 */ /* 0x000fe20000400000 */
[----:B------:R-:W-:Y:S01]  /*3710*/  FMUL R54, R45, R52 ;  /* 0x000000342d367220 */ /* 0x000fe20000400000 */
[----:B------:R-:W3:Y:S01]  /*3720*/  LDSM.16.MT88.4 R64, [R21+0x1000] ;  /* 0x001000001540783b */ /* 0x000ee20000004200 */
[----:B------:R-:W-:Y:S01]  /*3730*/  F2FP.BF16.F32.PACK_AB R136, R46, R47 ;  /* 0x0000002f2e88723e */ /* 0x000fe200000010ff */
[----:B------:R-:W-:Y:S01]  /*3740*/  IMAD.U32 R47, R58, 0x10000, RZ ;  /* 0x000100003a2f7824 */ /* 0x000fe200078e00ff */
[----:B------:R-:W-:Y:S01]  /*3750*/  PRMT R89, R88, 0x7632, R89 ;  /* 0x0000763258597816 */ /* 0x000fe20000000059 */
[----:B------:R-:W-:Y:S01]  /*3760*/  IMAD.U32 R46, R59, 0x10000, RZ ;  /* 0x000100003b2e7824 */ /* 0x000fe200078e00ff */
[----:B------:R-:W-:Y:S01]  /*3770*/  F2FP.BF16.F32.PACK_AB R52, R50, R51 ;  /* 0x000000333234723e */ /* 0x000fe200000010ff */
[----:B------:R-:W-:Y:S01]  /*3780*/  IMAD.U32 R51, R88, 0x10000, RZ ;  /* 0x0001000058337824 */ /* 0x000fe200078e00ff */
[----:B------:R-:W-:Y:S01]  /*3790*/  F2FP.BF16.F32.PACK_AB R53, R54, R53 ;  /* 0x000000353635723e */ /* 0x000fe200000010ff */
[----:B------:R-:W-:Y:S01]  /*37a0*/  IMAD.U32 R50, R89, 0x10000, RZ ;  /* 0x0001000059327824 */ /* 0x000fe200078e00ff */
[C---:B-1----:R-:W-:Y:S01]  /*37b0*/  HMMA.16816.F32.BF16 R72, R60.reuse, R128, RZ ;  /* 0x000000803c48723c */ /* 0x042fe200000418ff */
[----:B------:R-:W1:Y:S01]  /*37c0*/  LDSM.16.MT88.4 R56, [R25] ;  /* 0x000000001938783b */ /* 0x000e620000004200 */
[----:B------:R-:W-:Y:S01]  /*37d0*/  FMUL R47, R34, R47 ;  /* 0x0000002f222f7220 */ /* 0x000fe20000400000 */
[----:B------:R-:W-:Y:S01]  /*37e0*/  FMUL R46, R35, R46 ;  /* 0x0000002e232e7220 */ /* 0x000fe20000400000 */
[----:B------:R-:W-:Y:S01]  /*37f0*/  PRMT R96, R92, 0x7632, R96 ;  /* 0x000076325c607816 */ /* 0x000fe20000000060 */
[----:B------:R-:W-:Y:S01]  /*3800*/  FMUL R49, R36, R49 ;  /* 0x0000003124317220 */ /* 0x000fe20000400000 */
[----:B------:R-:W-:Y:S01]  /*3810*/  HMMA.16816.F32.BF16 R76, R60, R132, RZ ;  /* 0x000000843c4c723c */ /* 0x000fe200000418ff */
[----:B------:R-:W-:Y:S01]  /*3820*/  FMUL R48, R37, R48 ;  /* 0x0000003025307220 */ /* 0x000fe20000400000 */
[----:B------:R-:W-:Y:S01]  /*3830*/  FMUL R51, R34, R51 ;  /* 0x0000003322337220 */ /* 0x000fe20000400000 */
[----:B------:R-:W-:Y:S01]  /*3840*/  FMUL R50, R35, R50 ;  /* 0x0000003223327220 */ /* 0x000fe20000400000 */
[----:B------:R-:W-:-:S02]  /*3850*/  PRMT R98, R97, 0x7632, R98 ;  /* 0x0000763261627816 */ /* 0x000fc40000000062 */
[C---:B------:R-:W-:Y:S01]  /*3860*/  HMMA.16816.F32.BF16 R80, R60.reuse, R136, RZ ;  /* 0x000000883c50723c */ /* 0x040fe200000418ff */
[----:B------:R-:W-:Y:S02]  /*3870*/  PRMT R104, R99, 0x7632, R104 ;  /* 0x0000763263687816 */ /* 0x000fe40000000068 */
[----:B------:R-:W-:Y:S01]  /*3880*/  F2FP.BF16.F32.PACK_AB R138, R46, R47 ;  /* 0x0000002f2e8a723e */ /* 0x000fe200000010ff */
[----:B------:R-:W-:Y:S01]  /*3890*/  IMAD.U32 R47, R92, 0x10000, RZ ;  /* 0x000100005c2f7824 */ /* 0x000fe200078e00ff */
[----:B------:R-:W-:Y:S01]  /*38a0*/  F2FP.BF16.F32.PACK_AB R139, R48, R49 ;  /* 0x00000031308b723e */ /* 0x000fe200000010ff */
[----:B------:R-:W-:Y:S01]  /*38b0*/  HMMA.16816.F32.BF16 R60, R60, R52, RZ ;  /* 0x000000343c3c723c */ /* 0x000fe200000418ff */
[----:B------:R-:W-:Y:S01]  /*38c0*/  F2FP.BF16.F32.PACK_AB R50, R50, R51 ;  /* 0x000000333232723e */ /* 0x000fe200000010ff */
[----:B------:R-:W-:Y:S02]  /*38d0*/  IMAD.U32 R46, R96, 0x10000, RZ ;  /* 0x00010000602e7824 */ /* 0x000fe400078e00ff */
[----:B------:R-:W-:Y:S01]  /*38e0*/  FMUL R47, R36, R47 ;  /* 0x0000002f242f7220 */ /* 0x000fe20000400000 */
[----:B------:R-:W-:-:S02]  /*38f0*/  IMAD.U32 R49, R97, 0x10000, RZ ;  /* 0x0001000061317824 */ /* 0x000fc400078e00ff */
[----:B------:R-:W-:Y:S02]  /*3900*/  IMAD.U32 R48, R98, 0x10000, RZ ;  /* 0x0001000062307824 */ /* 0x000fe400078e00ff */
[----:B------:R-:W-:Y:S01]  /*3910*/  FMUL R46, R37, R46 ;  /* 0x0000002e252e7220 */ /* 0x000fe20000400000 */
[----:B------:R-:W-:Y:S02]  /*3920*/  IMAD.U32 R51, R99, 0x10000, RZ ;  /* 0x0001000063337824 */ /* 0x000fe400078e00ff */
[----:B------:R-:W-:Y:S01]  /*3930*/  FMUL R49, R34, R49 ;  /* 0x0000003122317220 */ /* 0x000fe20000400000 */
[----:B------:R-:W-:Y:S02]  /*3940*/  IMAD.U32 R104, R104, 0x10000, RZ ;  /* 0x0001000068687824 */ /* 0x000fe400078e00ff */
[----:B------:R-:W-:Y:S01]  /*3950*/  FMUL R48, R35, R48 ;  /* 0x0000003023307220 */ /* 0x000fe20000400000 */
[----:B------:R-:W-:Y:S01]  /*3960*/  FMUL R54, R36, R51 ;  /* 0x0000003324367220 */ /* 0x000fe20000400000 */
[C---:B--2---:R-:W-:Y:S01]  /*3970*/  HMMA.16816.F32.BF16 R88, R68.reuse, R128, RZ ;  /* 0x000000804458723c */ /* 0x044fe200000418ff */
[----:B------:R-:W-:Y:S01]  /*3980*/  FMUL R55, R37, R104 ;  /* 0x0000006825377220 */ /* 0x000fe20000400000 */
[----:B------:R-:W-:Y:S01]  /*3990*/  F2FP.BF16.F32.PACK_AB R51, R46, R47 ;  /* 0x0000002f2e33723e */ /* 0x000fe200000010ff */
[----:B---3--:R-:W-:Y:S01]  /*39a0*/  HMUL2.BF16_V2 R65, R154, R65 ;  /* 0x000000419a417232 */ /* 0x008fe20000200000 */
[----:B------:R-:W-:Y:S01]  /*39b0*/  F2FP.BF16.F32.PACK_AB R46, R48, R49 ;  /* 0x00000031302e723e */ /* 0x000fe200000010ff */
[----:B------:R-:W-:Y:S01]  /*39c0*/  HMUL2.BF16_V2 R48, R155, R64 ;  /* 0x000000409b307232 */ /* 0x000fe20000200000 */
[C---:B------:R-:W-:Y:S01]  /*39d0*/  HMMA.16816.F32.BF16 R92, R68.reuse, R132, RZ ;  /* 0x00000084445c723c */ /* 0x040fe200000418ff */
[----:B------:R-:W-:Y:S01]  /*39e0*/  F2FP.BF16.F32.PACK_AB R47, R55, R54 ;  /* 0x00000036372f723e */ /* 0x000fe200000010ff */
[----:B------:R-:W-:Y:S02]  /*39f0*/  LDSM.16.M88.4 R104, [R145] ;  /* 0x000000009168783b */ /* 0x000fe40000000200 */
[C---:B------:R-:W-:Y:S01]  /*3a00*/  PRMT R49, R48.reuse, 0x7632, R49 ;  /* 0x0000763230317816 */ /* 0x040fe20000000031 */
[----:B------:R-:W-:Y:S01]  /*3a10*/  IMAD.U32 R55, R48, 0x10000, RZ ;  /* 0x0001000030377824 */ /* 0x000fe200078e00ff */
[----:B------:R-:W-:Y:S01]  /*3a20*/  HMMA.16816.F32.BF16 R96, R68, R136, RZ ;  /* 0x000000884460723c */ /* 0x000fe200000418ff */
[----:B------:R-:W-:-:S02]  /*3a30*/  PRMT R48, R65, 0x7610, R48 ;  /* 0x0000761041307816 */ /* 0x000fc40000000030 */
[----:B------:R-:W-:Y:S01]  /*3a40*/  IMAD.U32 R54, R49, 0x10000, RZ ;  /* 0x0001000031367824 */ /* 0x000fe200078e00ff */
[----:B------:R-:W-:Y:S01]  /*3a50*/  PRMT R49, R65, 0x7632, R49 ;  /* 0x0000763241317816 */ /* 0x000fe20000000031 */
[----:B------:R-:W-:Y:S01]  /*3a60*/  FMUL R64, R38, R55 ;  /* 0x0000003726407220 */ /* 0x000fe20000400000 */
[----:B------:R-:W-:Y:S01]  /*3a70*/  HMMA.16816.F32.BF16 R68, R68, R52, RZ ;  /* 0x000000344444723c */ /* 0x000fe200000418ff */
[----:B------:R-:W-:Y:S01]  /*3a80*/  FMUL R65, R39, R54 ;  /* 0x0000003627417220 */ /* 0x000fe20000400000 */
[----:B------:R-:W-:-:S04]  /*3a90*/  IMAD.U32 R55, R48, 0x10000, RZ ;  /* 0x0001000030377824 */ /* 0x000fc800078e00ff */
[----:B------:R-:W-:Y:S01]  /*3aa0*/  HMMA.16816.F32.BF16 R72, R84, R134, R72 ;  /* 0x000000865448723c */ /* 0x000fe20000041848 */
[----:B------:R-:W-:Y:S01]  /*3ab0*/  F2FP.BF16.F32.PACK_AB R48, R65, R64 ;  /* 0x000000404130723e */ /* 0x000fe200000010ff */
[----:B------:R-:W-:-:S04]  /*3ac0*/  FMUL R64, R32, R55 ;  /* 0x0000003720407220 */ /* 0x000fc80000400000 */
[C---:B------:R-:W-:Y:S06]  /*3ad0*/  HMMA.16816.F32.BF16 R76, R84.reuse, R138, R76 ;  /* 0x0000008a544c723c */ /* 0x040fec000004184c */
[C---:B------:R-:W-:Y:S06]  /*3ae0*/  HMMA.16816.F32.BF16 R80, R84.reuse, R50, R80 ;  /* 0x000000325450723c */ /* 0x040fec0000041850 */
[----:B------:R-:W-:Y:S01]  /*3af0*/  HMMA.16816.F32.BF16 R84, R84, R46, R60 ;  /* 0x0000002e5454723c */ /* 0x000fe2000004183c */
[----:B------:R-:W2:Y:S05]  /*3b00*/  LDSM.16.MT88.4 R60, [R27] ;  /* 0x000000001b3c783b */ /* 0x000eaa0000004200 */
[C---:B------:R-:W-:Y:S06]  /*3b10*/  HMMA.16816.F32.BF16 R88, R100.reuse, R134, R88 ;  /* 0x000000866458723c */ /* 0x040fec0000041858 */
[C---:B------:R-:W-:Y:S06]  /*3b20*/  HMMA.16816.F32.BF16 R92, R100.reuse, R138, R92 ;  /* 0x0000008a645c723c */ /* 0x040fec000004185c */
[C---:B------:R-:W-:Y:S06]  /*3b30*/  HMMA.16816.F32.BF16 R96, R100.reuse, R50, R96 ;  /* 0x000000326460723c */ /* 0x040fec0000041860 */
[----:B------:R-:W-:Y:S06]  /*3b40*/  HMMA.16816.F32.BF16 R100, R100, R46, R68 ;  /* 0x0000002e6464723c */ /* 0x000fec0000041844 */
[----:B------:R-:W-:Y:S01]  /*3b50*/  HMMA.16816.F32.BF16 R112, R120, R136, RZ ;  /* 0x000000887870723c */ /* 0x000fe200000418ff */
[----:B-1----:R-:W-:-:S02]  /*3b60*/  HMUL2.BF16_V2 R68, R155, R56 ;  /* 0x000000389b447232 */ /* 0x002fc40000200000 */
[----:B------:R-:W-:-:S03]  /*3b70*/  IMAD.U32 R56, R49, 0x10000, RZ ;  /* 0x0001000031387824 */ /* 0x000fc600078e00ff */
[C---:B------:R-:W-:Y:S01]  /*3b80*/  PRMT R49, R68.reuse, 0x7610, R49 ;  /* 0x0000761044317816 */ /* 0x040fe20000000031 */
[----:B------:R-:W-:Y:S01]  /*3b90*/  FMUL R65, R33, R56 ;  /* 0x0000003821417220 */ /* 0x000fe20000400000 */
[----:B------:R-:W-:Y:S01]  /*3ba0*/  PRMT R54, R68, 0x7632, R54 ;  /* 0x0000763244367816 */ /* 0x000fe20000000036 */
[C---:B------:R-:W-:Y:S01]  /*3bb0*/  HMUL2.BF16_V2 R56, R154.reuse, R57 ;  /* 0x000000399a387232 */ /* 0x040fe20000200000 */
[----:B------:R-:W1:Y:S01]  /*3bc0*/  LDSM.16.MT88.4 R68, [R29] ;  /* 0x000000001d44783b */ /* 0x000e620000004200 */
[----:B------:R-:W-:Y:S02]  /*3bd0*/  IMAD.U32 R55, R49, 0x10000, RZ ;  /* 0x0001000031377824 */ /* 0x000fe400078e00ff */
[----:B--2---:R-:W-:Y:S02]  /*3be0*/  HMUL2.BF16_V2 R60, R155, R60 ;  /* 0x0000003c9b3c7232 */ /* 0x004fe40000200000 */
[----:B------:R-:W-:Y:S02]  /*3bf0*/  IMAD.U32 R54, R54, 0x10000, RZ ;  /* 0x0001000036367824 */ /* 0x000fe400078e00ff */
[----:B------:R-:W-:-:S02]  /*3c00*/  HMUL2.BF16_V2 R61, R154, R61 ;  /* 0x0000003d9a3d7232 */ /* 0x000fc40000200000 */
[----:B------:R-:W-:Y:S01]  /*3c10*/  FMUL R57, R38, R55 ;  /* 0x0000003726397220 */ /* 0x000fe20000400000 */
[C---:B------:R-:W-:Y:S01]  /*3c20*/  PRMT R55, R56.reuse, 0x7610, R55 ;  /* 0x0000761038377816 */ /* 0x040fe20000000037 */
[----:B------:R-:W-:Y:S01]  /*3c30*/  FMUL R54, R39, R54 ;  /* 0x0000003627367220 */ /* 0x000fe20000400000 */
[----:B------:R-:W-:Y:S02]  /*3c40*/  PRMT R56, R56, 0x7632, R56 ;  /* 0x0000763238387816 */ /* 0x000fe40000000038 */
[----:B------:R-:W-:Y:S01]  /*3c50*/  F2FP.BF16.F32.PACK_AB R49, R65, R64 ;  /* 0x000000404131723e */ /* 0x000fe200000010ff */
[----:B------:R-:W-:Y:S01]  /*3c60*/  IMAD.U32 R55, R55, 0x10000, RZ ;  /* 0x0001000037377824 */ /* 0x000fe200078e00ff */
[----:B------:R-:W-:Y:S01]  /*3c70*/  F2FP.BF16.F32.PACK_AB R54, R54, R57 ;  /* 0x000000393636723e */ /* 0x000fe200000010ff */
[----:B------:R-:W-:Y:S01]  /*3c80*/  IMAD.U32 R56, R56, 0x10000, RZ ;  /* 0x0001000038387824 */ /* 0x000fe200078e00ff */
[----:B------:R-:W-:Y:S01]  /*3c90*/  PRMT R57, R60, 0x7610, R57 ;  /* 0x000076103c397816 */ /* 0x000fe20000000039 */
[----:B------:R-:W-:Y:S01]  /*3ca0*/  FMUL R55, R32, R55 ;  /* 0x0000003720377220 */ /* 0x000fe20000400000 */
[----:B------:R-:W-:Y:S01]  /*3cb0*/  PRMT R60, R60, 0x7632, R60 ;  /* 0x000076323c3c7816 */ /* 0x000fe2000000003c */
[----:B------:R-:W-:Y:S01]  /*3cc0*/  FMUL R56, R33, R56 ;  /* 0x0000003821387220 */ /* 0x000fe20000400000 */
[----:B------:R-:W-:Y:S01]  /*3cd0*/  PRMT R64, R61, 0x7632, R64 ;  /* 0x000076323d407816 */ /* 0x000fe20000000040 */
[----:B------:R-:W-:Y:S01]  /*3ce0*/  IMAD.U32 R57, R57, 0x10000, RZ ;  /* 0x0001000039397824 */ /* 0x000fe200078e00ff */
[----:B------:R-:W-:Y:S01]  /*3cf0*/  HMMA.16816.F32.BF16 R72, R108, R48, R72 ;  /* 0x000000306c48723c */ /* 0x000fe20000041848 */
[----:B------:R-:W-:Y:S01]  /*3d00*/  IMAD.U32 R60, R60, 0x10000, RZ ;  /* 0x000100003c3c7824 */ /* 0x000fe200078e00ff */
[----:B------:R-:W-:Y:S01]  /*3d10*/  F2FP.BF16.F32.PACK_AB R55, R56, R55 ;  /* 0x000000373837723e */ /* 0x000fe200000010ff */
[----:B------:R-:W-:-:S02]  /*3d20*/  IMAD.U32 R61, R61, 0x10000, RZ ;  /* 0x000100003d3d7824 */ /* 0x000fc400078e00ff */
[----:B------:R-:W-:Y:S01]  /*3d30*/  FMUL R57, R38, R57 ;  /* 0x0000003926397220 */ /* 0x000fe20000400000 */
[----:B------:R-:W-:Y:S02]  /*3d40*/  IMAD.U32 R64, R64, 0x10000, RZ ;  /* 0x0001000040407824 */ /* 0x000fe400078e00ff */
[----:B------:R-:W-:Y:S01]  /*3d50*/  FMUL R60, R39, R60 ;  /* 0x0000003c273c7220 */ /* 0x000fe20000400000 */
[----:B------:R-:W-:Y:S01]  /*3d60*/  FMUL R61, R32, R61 ;  /* 0x0000003d203d7220 */ /* 0x000fe20000400000 */
[----:B------:R-:W-:Y:S01]  /*3d70*/  HMMA.16816.F32.BF16 R88, R104, R48, R88 ;  /* 0x000000306858723c */ /* 0x000fe20000041858 */
[----:B------:R-:W-:Y:S02]  /*3d80*/  FMUL R64, R33, R64 ;  /* 0x0000004021407220 */ /* 0x000fe40000400000 */
[----:B------:R-:W-:-:S03]  /*3d90*/  F2FP.BF16.F32.PACK_AB R56, R60, R57 ;  /* 0x000000393c38723e */ /* 0x000fc600000010ff */
[----:B------:R-:W-:Y:S01]  /*3da0*/  F2FP.BF16.F32.PACK_AB R57, R64, R61 ;  /* 0x0000003d4039723e */ /* 0x000fe200000010ff */
[----:B------:R-:W-:Y:S01]  /*3db0*/  HMMA.16816.F32.BF16 R76, R108, R54, R76 ;  /* 0x000000366c4c723c */ /* 0x000fe2000004184c */
[----:B-1----:R-:W-:-:S05]  /*3dc0*/  HMUL2.BF16_V2 R60, R155, R68 ;  /* 0x000000449b3c7232 */ /* 0x002fca0000200000 */
[----:B------:R-:W-:Y:S01]  /*3dd0*/  HMMA.16816.F32.BF16 R80, R108, R56, R80 ;  /* 0x000000386c50723c */ /* 0x000fe20000041850 */
[----:B------:R-:W-:Y:S02]  /*3de0*/  HMUL2.BF16_V2 R64, R154, R69 ;  /* 0x000000459a407232 */ /* 0x000fe40000200000 */
[----:B------:R-:W-:Y:S01]  /*3df0*/  HMUL2.BF16_V2 R70, R153, R70 ;  /* 0x0000004699467232 */ /* 0x000fe20000200000 */
[C---:B------:R-:W-:Y:S01]  /*3e00*/  PRMT R61, R60.reuse, 0x7632, R61 ;  /* 0x000076323c3d7816 */ /* 0x040fe2000000003d */
[----:B------:R-:W-:Y:S01]  /*3e10*/  IMAD.U32 R65, R60, 0x10000, RZ ;  /* 0x000100003c417824 */ /* 0x000fe200078e00ff */
[----:B------:R-:W-:Y:S01]  /*3e20*/  PRMT R68, R64, 0x7632, R68 ;  /* 0x0000763240447816 */ /* 0x000fe20000000044 */
[----:B------:R-:W-:Y:S02]  /*3e30*/  HMMA.16816.F32.BF16 R92, R104, R54, R92 ;  /* 0x00000036685c723c */ /* 0x000fe4000004185c */
[----:B------:R-:W-:Y:S02]  /*3e40*/  IMAD.U32 R60, R61, 0x10000, RZ ;  /* 0x000100003d3c7824 */ /* 0x000fe400078e00ff */
[----:B------:R-:W-:Y:S01]  /*3e50*/  FMUL R65, R38, R65 ;  /* 0x0000004126417220 */ /* 0x000fe20000400000 */
[----:B------:R-:W-:-:S02]  /*3e60*/  IMAD.U32 R61, R64, 0x10000, RZ ;  /* 0x00010000403d7824 */ /* 0x000fc400078e00ff */
[----:B------:R-:W-:Y:S02]  /*3e70*/  IMAD.U32 R68, R68, 0x10000, RZ ;  /* 0x0001000044447824 */ /* 0x000fe400078e00ff */
[----:B------:R-:W-:Y:S01]  /*3e80*/  FMUL R60, R39, R60 ;  /* 0x0000003c273c7220 */ /* 0x000fe20000400000 */
[----:B------:R-:W-:Y:S01]  /*3e90*/  FMUL R61, R32, R61 ;  /* 0x0000003d203d7220 */ /* 0x000fe20000400000 */
[----:B------:R-:W-:Y:S01]  /*3ea0*/  HMMA.16816.F32.BF16 R96, R104, R56, R96 ;  /* 0x000000386860723c */ /* 0x000fe20000041860 */
[----:B------:R-:W-:Y:S02]  /*3eb0*/  FMUL R68, R33, R68 ;  /* 0x0000004421447220 */ /* 0x000fe40000400000 */
[----:B------:R-:W-:-:S03]  /*3ec0*/  F2FP.BF16.F32.PACK_AB R60, R60, R65 ;  /* 0x000000413c3c723e */ /* 0x000fc600000010ff */
[----:B------:R-:W-:Y:S01]  /*3ed0*/  F2FP.BF16.F32.PACK_AB R61, R68, R61 ;  /* 0x0000003d443d723e */ /* 0x000fe200000010ff */
[----:B------:R-:W-:Y:S06]  /*3ee0*/  HMMA.16816.F32.BF16 R112, R116, R50, R112 ;  /* 0x000000327470723c */ /* 0x000fec0000041870 */
[-C--:B------:R-:W-:Y:S06]  /*3ef0*/  HMMA.16816.F32.BF16 R84, R108, R60.reuse, R84 ;  /* 0x0000003c6c54723c */ /* 0x080fec0000041854 */
[----:B------:R-:W-:Y:S06]  /*3f00*/  HMMA.16816.F32.BF16 R100, R104, R60, R100 ;  /* 0x0000003c6864723c */ /* 0x000fec0000041864 */
[C---:B------:R-:W-:Y:S06]  /*3f10*/  HMMA.16816.F32.BF16 R104, R120.reuse, R128, RZ ;  /* 0x000000807868723c */ /* 0x040fec00000418ff */
[C---:B------:R-:W-:Y:S06]  /*3f20*/  HMMA.16816.F32.BF16 R108, R120.reuse, R132, RZ ;  /* 0x00000084786c723c */ /* 0x040fec00000418ff */
[----:B------:R-:W-:-:S12]  /*3f30*/  HMMA.16816.F32.BF16 R120, R120, R52, RZ ;  /* 0x000000347878723c */ /* 0x000fd800000418ff */
        /* <DEDUP_REMOVED lines=8> */
[----:B------:R-:W1:Y:S05]  /*3fc0*/  LDSM.16.M88.4 R120, [R150+0x1800] ;  /* 0x001800009678783b */ /* 0x000e6a0000000200 */
        /* <DEDUP_REMOVED lines=11> */
[----:B------:R-:W1:Y:S01]  /*4080*/  LDSM.16.M88.4 R124, [R22] ;  /* 0x00000000167c783b */ /* 0x000e620000000200 */
[----:B------:R-:W-:-:S05]  /*4090*/  HMUL2.BF16_V2 R50, R152, R59 ;  /* 0x0000003b98327232 */ /* 0x000fca0000200000 */
[----:B------:R-:W-:Y:S01]  /*40a0*/  HMUL2.BF16_V2 R46, R153, R66 ;  /* 0x00000042992e7232 */ /* 0x000fe20000200000 */
[----:B------:R-:W-:-:S04]  /*40b0*/  PRMT R51, R50, 0x7632, R51 ;  /* 0x0000763232337816 */ /* 0x000fc80000000033 */
[C---:B------:R-:W-:Y:S01]  /*40c0*/  PRMT R47, R46.reuse, 0x7632, R47 ;  /* 0x000076322e2f7816 */ /* 0x040fe2000000002f */
[C---:B-1----:R-:W-:Y:S06]  /*40d0*/  HMMA.16816.F32.BF16 R128, R124.reuse, R48, R128 ;  /* 0x000000307c80723c */ /* 0x042fec0000041880 */
[----:B------:R-:W-:Y:S01]  /*40e0*/  HMMA.16816.F32.BF16 R136, R124, R56, R136 ;  /* 0x000000387c88723c */ /* 0x000fe20000041888 */
[----:B------:R-:W-:Y:S02]  /*40f0*/  IMAD.U32 R49, R46, 0x10000, RZ ;  /* 0x000100002e317824 */ /* 0x000fe400078e00ff */
[----:B------:R-:W-:-:S02]  /*4100*/  HMUL2.BF16_V2 R48, R153, R58 ;  /* 0x0000003a99307232 */ /* 0x000fc40000200000 */
[----:B------:R-:W-:Y:S02]  /*4110*/  IMAD.U32 R46, R47, 0x10000, RZ ;  /* 0x000100002f2e7824 */ /* 0x000fe400078e00ff */
[----:B------:R-:W-:Y:S01]  /*4120*/  FMUL R49, R30, R49 ;  /* 0x000000311e317220 */ /* 0x000fe20000400000 */
[----:B------:R-:W-:Y:S01]  /*4130*/  HMMA.16816.F32.BF16 R132, R124, R54, R132 ;  /* 0x000000367c84723c */ /* 0x000fe20000041884 */
[----:B------:R-:W-:-:S05]  /*4140*/  FMUL R46, R31, R46 ;  /* 0x0000002e1f2e7220 */ /* 0x000fca0000400000 */
[----:B------:R-:W-:Y:S01]  /*4150*/  F2FP.BF16.F32.PACK_AB R56, R46, R49 ;  /* 0x000000312e38723e */ /* 0x000fe200000010ff */
[----:B------:R-:W-:Y:S01]  /*4160*/  HMUL2.BF16_V2 R46, R152, R67 ;  /* 0x00000043982e7232 */ /* 0x000fe20000200000 */
[----:B------:R-:W-:Y:S01]  /*4170*/  PRMT R49, R48, 0x7632, R49 ;  /* 0x0000763230317816 */ /* 0x000fe20000000031 */
[----:B------:R-:W-:Y:S03]  /*4180*/  HMMA.16816.F32.BF16 R120, R124, R60, R120 ;  /* 0x0000003c7c78723c */ /* 0x000fe60000041878 */
[C---:B------:R-:W-:Y:S01]  /*4190*/  PRMT R47, R46.reuse, 0x7632, R47 ;  /* 0x000076322e2f7816 */ /* 0x040fe2000000002f */
[----:B------:R-:W-:-:S03]  /*41a0*/  IMAD.U32 R53, R46, 0x10000, RZ ;  /* 0x000100002e357824 */ /* 0x000fc600078e00ff */
[----:B------:R-:W-:Y:S01]  /*41b0*/  LEA R126, P6, R170, UR5, 0x1 ;  /* 0x00000005aa7e7c11 */ /* 0x000fe2000f8c08ff */
[----:B------:R-:W-:Y:S02]  /*41c0*/  IMAD.U32 R46, R47, 0x10000, RZ ;  /* 0x000100002f2e7824 */ /* 0x000fe400078e00ff */
[----:B------:R-:W-:Y:S01]  /*41d0*/  FMUL R53, R40, R53 ;  /* 0x0000003528357220 */ /* 0x000fe20000400000 */
[----:B------:R-:W-:Y:S01]  /*41e0*/  IMAD.U32 R47, R48, 0x10000, RZ ;  /* 0x00010000302f7824 */ /* 0x000fe200078e00ff */
[----:B------:R-:W-:Y:S01]  /*41f0*/  LEA.HI.X R127, R170, UR6, R169, 0x1, P6 ;  /* 0x00000006aa7f7c11 */ /* 0x000fe2000b0f0ca9 */
[----:B------:R-:W-:Y:S02]  /*4200*/  IMAD.U32 R48, R49, 0x10000, RZ ;  /* 0x0001000031307824 */ /* 0x000fe400078e00ff */
[----:B------:R-:W-:Y:S01]  /*4210*/  FMUL R46, R41, R46 ;  /* 0x0000002e292e7220 */ /* 0x000fe20000400000 */
[----:B------:R-:W-:Y:S02]  /*4220*/  IMAD.U32 R49, R50, 0x10000, RZ ;  /* 0x0001000032317824 */ /* 0x000fe400078e00ff */
[----:B------:R-:W-:Y:S01]  /*4230*/  FMUL R47, R30, R47 ;  /* 0x0000002f1e2f7220 */ /* 0x000fe20000400000 */
[----:B------:R-:W-:Y:S01]  /*4240*/  FMUL R48, R31, R48 ;  /* 0x000000301f307220 */ /* 0x000fe20000400000 */
[----:B------:R-:W-:Y:S01]  /*4250*/  IMAD.U32 R50, R51, 0x10000, RZ ;  /* 0x0001000033327824 */ /* 0x000fe200078e00ff */
[----:B------:R-:W-:Y:S01]  /*4260*/  F2FP.BF16.F32.PACK_AB R57, R46, R53 ;  /* 0x000000352e39723e */ /* 0x000fe200000010ff */
[----:B------:R-:W-:-:S02]  /*4270*/  HMUL2.BF16_V2 R46, R153, R62 ;  /* 0x0000003e992e7232 */ /* 0x000fc40000200000 */
[----:B------:R-:W-:Y:S01]  /*4280*/  FMUL R49, R40, R49 ;  /* 0x0000003128317220 */ /* 0x000fe20000400000 */
[----:B------:R-:W-:Y:S01]  /*4290*/  FMUL R50, R41, R50 ;  /* 0x0000003229327220 */ /* 0x000fe20000400000 */
[----:B------:R-:W-:Y:S01]  /*42a0*/  F2FP.BF16.F32.PACK_AB R54, R48, R47 ;  /* 0x0000002f3036723e */ /* 0x000fe200000010ff */
[----:B------:R-:W-:Y:S01]  /*42b0*/  HMUL2.BF16_V2 R48, R152, R63 ;  /* 0x0000003f98307232 */ /* 0x000fe20000200000 */
[C---:B------:R-:W-:Y:S01]  /*42c0*/  PRMT R47, R46.reuse, 0x7632, R47 ;  /* 0x000076322e2f7816 */ /* 0x040fe2000000002f */
[----:B------:R-:W-:Y:S01]  /*42d0*/  IMAD.U32 R51, R46, 0x10000, RZ ;  /* 0x000100002e337824 */ /* 0x000fe200078e00ff */
[----:B------:R-:W-:Y:S02]  /*42e0*/  F2FP.BF16.F32.PACK_AB R55, R50, R49 ;  /* 0x000000313237723e */ /* 0x000fe400000010ff */
[----:B------:R-:W-:Y:S01]  /*42f0*/  PRMT R49, R48, 0x7632, R49 ;  /* 0x0000763230317816 */ /* 0x000fe20000000031 */
[----:B------:R-:W-:Y:S02]  /*4300*/  IMAD.U32 R46, R47, 0x10000, RZ ;  /* 0x000100002f2e7824 */ /* 0x000fe400078e00ff */
[----:B------:R-:W-:Y:S01]  /*4310*/  FMUL R51, R30, R51 ;  /* 0x000000331e337220 */ /* 0x000fe20000400000 */
[----:B------:R-:W-:Y:S01]  /*4320*/  IMAD.U32 R47, R48, 0x10000, RZ ;  /* 0x00010000302f7824 */ /* 0x000fe200078e00ff */
[----:B------:R-:W-:Y:S01]  /*4330*/  LEA R188, P6, R172, UR5, 0x1 ;  /* 0x00000005acbc7c11 */ /* 0x000fe2000f8c08ff */
[----:B------:R-:W-:-:S02]  /*4340*/  IMAD.U32 R48, R49, 0x10000, RZ ;  /* 0x0001000031307824 */ /* 0x000fc400078e00ff */
[----:B------:R-:W-:Y:S01]  /*4350*/  FMUL R46, R31, R46 ;  /* 0x0000002e1f2e7220 */ /* 0x000fe20000400000 */
[----:B------:R-:W-:Y:S01]  /*4360*/  FMUL R47, R40, R47 ;  /* 0x0000002f282f7220 */ /* 0x000fe20000400000 */
[----:B------:R-:W-:Y:S01]  /*4370*/  LEA.HI.X R189, R172, UR6, R171, 0x1, P6 ;  /* 0x00000006acbd7c11 */ /* 0x000fe2000b0f0cab */
[----:B------:R-:W-:Y:S01]  /*4380*/  FMUL R48, R41, R48 ;  /* 0x0000003029307220 */ /* 0x000fe20000400000 */
[----:B------:R-:W-:Y:S02]  /*4390*/  LEA R172, P6, R174, UR5, 0x1 ;  /* 0x00000005aeac7c11 */ /* 0x000fe4000f8c08ff */
[----:B------:R-:W-:Y:S02]  /*43a0*/  F2FP.BF16.F32.PACK_AB R52, R46, R51 ;  /* 0x000000332e34723e */ /* 0x000fe400000010ff */
[----:B------:R-:W-:Y:S02]  /*43b0*/  F2FP.BF16.F32.PACK_AB R53, R48, R47 ;  /* 0x0000002f3035723e */ /* 0x000fe400000010ff */
[----:B------:R-:W1:Y:S01]  /*43c0*/  LDSM.16.M88.4 R48, [R147] ;  /* 0x000000009330783b */ /* 0x000e620000000200 */
[----:B------:R-:W-:-:S02]  /*43d0*/  PRMT R46, R70, 0x7610, R46 ;  /* 0x00007610462e7816 */ /* 0x000fc4000000002e */
[----:B------:R-:W-:Y:S02]  /*43e0*/  PRMT R47, R70, 0x7632, R47 ;  /* 0x00007632462f7816 */ /* 0x000fe4000000002f */
[----:B------:R-:W-:Y:S01]  /*43f0*/  LEA.HI.X R173, R174, UR6, R173, 0x1, P6 ;  /* 0x00000006aead7c11 */ /* 0x000fe2000b0f0cad */
[----:B------:R-:W-:Y:S01]  /*4400*/  IMAD.U32 R59, R46, 0x10000, RZ ;  /* 0x000100002e3b7824 */ /* 0x000fe200078e00ff */
[----:B------:R-:W-:Y:S01]  /*4410*/  LEA R174, P6, R176, UR5, 0x1 ;  /* 0x00000005b0ae7c11 */ /* 0x000fe2000f8c08ff */
[----:B------:R-:W-:Y:S02]  /*4420*/  IMAD.U32 R46, R47, 0x10000, RZ ;  /* 0x000100002f2e7824 */ /* 0x000fe400078e00ff */
[----:B------:R-:W-:Y:S02]  /*4430*/  HMUL2.BF16_V2 R47, R152, R71 ;  /* 0x00000047982f7232 */ /* 0x000fe40000200000 */
[----:B------:R-:W-:Y:S01]  /*4440*/  FMUL R59, R30, R59 ;  /* 0x0000003b1e3b7220 */ /* 0x000fe20000400000 */
[----:B------:R-:W-:Y:S01]  /*4450*/  LEA.HI.X R175, R176, UR6, R175, 0x1, P6 ;  /* 0x00000006b0af7c11 */ /* 0x000fe2000b0f0caf */
[----:B------:R-:W-:Y:S01]  /*4460*/  FMUL R46, R31, R46 ;  /* 0x0000002e1f2e7220 */ /* 0x000fe20000400000 */
[----:B------:R-:W-:-:S02]  /*4470*/  LEA R190, P6, R178, UR5, 0x1 ;  /* 0x00000005b2be7c11 */ /* 0x000fc4000f8c08ff */
[C---:B------:R-:W-:Y:S01]  /*4480*/  PRMT R58, R47.reuse, 0x7632, R58 ;  /* 0x000076322f3a7816 */ /* 0x040fe2000000003a */
[----:B------:R-:W-:Y:S01]  /*4490*/  IMAD.U32 R47, R47, 0x10000, RZ ;  /* 0x000100002f2f7824 */ /* 0x000fe200078e00ff */
[----:B------:R-:W-:Y:S02]  /*44a0*/  F2FP.BF16.F32.PACK_AB R46, R46, R59 ;  /* 0x0000003b2e2e723e */ /* 0x000fe400000010ff */
[----:B------:R-:W-:Y:S01]  /*44b0*/  LEA.HI.X R191, R178, UR6, R177, 0x1, P6 ;  /* 0x00000006b2bf7c11 */ /* 0x000fe2000b0f0cb1 */
[----:B------:R-:W-:Y:S02]  /*44c0*/  IMAD.U32 R58, R58, 0x10000, RZ ;  /* 0x000100003a3a7824 */ /* 0x000fe400078e00ff */
[----:B------:R-:W-:Y:S01]  /*44d0*/  FMUL R47, R40, R47 ;  /* 0x0000002f282f7220 */ /* 0x000fe20000400000 */
[----:B------:R-:W-:Y:S01]  /*44e0*/  LEA R178, P6, R180, UR5, 0x1 ;  /* 0x00000005b4b27c11 */ /* 0x000fe2000f8c08ff */
[----:B------:R-:W-:Y:S01]  /*44f0*/  FMUL R58, R41, R58 ;  /* 0x0000003a293a7220 */ /* 0x000fe20000400000 */
[----:B------:R-:W-:-:S02]  /*4500*/  LOP3.LUT R169, R2, UR4, RZ, 0xfc, !PT ;  /* 0x0000000402a97c12 */ /* 0x000fc4000f8efcff */
[----:B------:R-:W-:Y:S02]  /*4510*/  LEA.HI.X R179, R180, UR6, R179, 0x1, P6 ;  /* 0x00000006b4b37c11 */ /* 0x000fe4000b0f0cb3 */
[----:B------:R-:W-:Y:S02]  /*4520*/  F2FP.BF16.F32.PACK_AB R47, R58, R47 ;  /* 0x0000002f3a2f723e */ /* 0x000fe400000010ff */
[----:B------:R-:W-:Y:S02]  /*4530*/  LEA R176, P6, R182, UR5, 0x1 ;  /* 0x00000005b6b07c11 */ /* 0x000fe4000f8c08ff */
[----:B------:R-:W-:Y:S02]  /*4540*/  LOP3.LUT R171, R4, UR4, RZ, 0xfc, !PT ;  /* 0x0000000404ab7c12 */ /* 0x000fe4000f8efcff */
[----:B------:R-:W-:Y:S02]  /*4550*/  LEA.HI.X R177, R182, UR6, R181, 0x1, P6 ;  /* 0x00000006b6b17c11 */ /* 0x000fe4000b0f0cb5 */
[C---:B------:R-:W-:Y:S01]  /*4560*/  LEA R180, P6, R184.reuse, UR5, 0x1 ;  /* 0x00000005b8b47c11 */ /* 0x040fe2000f8c08ff */
[----:B-1----:R-:W-:Y:S03]  /*4570*/  HMMA.16816.F32.BF16 R72, R48, R56, R72 ;  /* 0x000000383048723c */ /* 0x002fe60000041848 */
[----:B------:R-:W-:-:S02]  /*4580*/  LEA.HI.X R181, R184, UR6, R183, 0x1, P6 ;  /* 0x00000006b8b57c11 */ /* 0x000fc4000b0f0cb7 */
[----:B------:R-:W-:Y:S02]  /*4590*/  ISETP.NE.AND P6, PT, R161, RZ, PT ;  /* 0x000000ffa100720c */ /* 0x000fe40003fc5270 */
[----:B------:R-:W-:Y:S01]  /*45a0*/  LOP3.LUT R184, R187, 0x38, R160, 0xf8, !PT ;  /* 0x00000038bbb87812 */ /* 0x000fe200078ef8a0 */
[C---:B------:R-:W-:Y:S01]  /*45b0*/  HMMA.16816.F32.BF16 R76, R48.reuse, R54, R76 ;  /* 0x00000036304c723c */ /* 0x040fe2000004184c */
[----:B------:R-:W-:Y:S01]  /*45c0*/  P2R R124, PR, RZ, 0x40 ;  /* 0x00000040ff7c7803 */ /* 0x000fe20000000000 */
[----:B------:R-:W-:Y:S01]  /*45d0*/  IMAD.MOV.U32 R187, RZ, RZ, 0x80 ;  /* 0x00000080ffbb7424 */ /* 0x000fe200078e00ff */
[----:B------:R-:W-:Y:S02]  /*45e0*/  ISETP.NE.AND P6, PT, R185, RZ, PT ;  /* 0x000000ffb900720c */ /* 0x000fe40003fc5270 */
[C---:B------:R-:W-:Y:S01]  /*45f0*/  LOP3.LUT R170, R184.reuse, R0, RZ, 0xfc, !PT ;  /* 0x00000000b8aa7212 */ /* 0x040fe200078efcff */
[----:B------:R-:W-:Y:S01]  /*4600*/  HMMA.16816.F32.BF16 R80, R48, R52, R80 ;  /* 0x000000343050723c */ /* 0x000fe20000041850 */
[----:B------:R-:W-:-:S02]  /*4610*/  LOP3.LUT R182, R184, R13, RZ, 0xfc, !PT ;  /* 0x0000000db8b67212 */ /* 0x000fc400078efcff */
[----:B------:R-:W-:-:S03]  /*4620*/  LOP3.LUT R183, R16, UR4, RZ, 0xfc, !PT ;  /* 0x0000000410b77c12 */ /* 0x000fc6000f8efcff */
[----:B------:R-:W-:Y:S01]  /*4630*/  HMMA.16816.F32.BF16 R84, R48, R46, R84 ;  /* 0x0000002e3054723c */ /* 0x000fe20000041854 */
[----:B------:R-:W1:Y:S03]  /*4640*/  LDSM.16.M88.4 R48, [R144] ;  /* 0x000000009030783b */ /* 0x000e660000000200 */
[----:B------:R-:W-:Y:S02]  /*4650*/  F2FP.BF16.F32.PACK_AB R72, R73, R72 ;  /* 0x000000484948723e */ /* 0x000fe400000010ff */
[----:B------:R-:W-:-:S06]  /*4660*/  F2FP.BF16.F32.PACK_AB R75, R75, R74 ;  /* 0x0000004a4b4b723e */ /* 0x000fcc00000010ff */
[----:B------:R-:W-:Y:S02]  /*4670*/  F2FP.BF16.F32.PACK_AB R76, R77, R76 ;  /* 0x0000004c4d4c723e */ /* 0x000fe400000010ff */
[----:B------:R-:W-:-:S04]  /*4680*/  F2FP.BF16.F32.PACK_AB R79, R79, R78 ;  /* 0x0000004e4f4f723e */ /* 0x000fc800000010ff */
[----:B------:R-:W-:Y:S02]  /*4690*/  F2FP.BF16.F32.PACK_AB R80, R81, R80 ;  /* 0x000000505150723e */ /* 0x000fe400000010ff */
[----:B------:R-:W-:-:S04]  /*46a0*/  F2FP.BF16.F32.PACK_AB R83, R83, R82 ;  /* 0x000000525353723e */ /* 0x000fc800000010ff */
[----:B------:R-:W-:Y:S02]  /*46b0*/  F2FP.BF16.F32.PACK_AB R84, R85, R84 ;  /* 0x000000545554723e */ /* 0x000fe400000010ff */
[----:B------:R-:W-:Y:S01]  /*46c0*/  F2FP.BF16.F32.PACK_AB R87, R87, R86 ;  /* 0x000000565757723e */ /* 0x000fe200000010ff */
[C---:B-1----:R-:W-:Y:S06]  /*46d0*/  HMMA.16816.F32.BF16 R88, R48.reuse, R56, R88 ;  /* 0x000000383058723c */ /* 0x042fec0000041858 */
[C---:B------:R-:W-:Y:S06]  /*46e0*/  HMMA.16816.F32.BF16 R92, R48.reuse, R54, R92 ;  /* 0x00000036305c723c */ /* 0x040fec000004185c */
[C---:B------:R-:W-:Y:S06]  /*46f0*/  HMMA.16816.F32.BF16 R96, R48.reuse, R52, R96 ;  /* 0x000000343060723c */ /* 0x040fec0000041860 */
[----:B------:R-:W-:Y:S01]  /*4700*/  HMMA.16816.F32.BF16 R100, R48, R46, R100 ;  /* 0x0000002e3064723c */ /* 0x000fe20000041864 */
[----:B------:R-:W1:Y:S05]  /*4710*/  LDSM.16.M88.4 R48, [R141] ;  /* 0x000000008d30783b */ /* 0x000e6a0000000200 */
        /* <DEDUP_REMOVED lines=12> */
[----:B------:R-:W1:Y:S04]  /*47e0*/  LDSM.16.M88.4 R48, [R23] ;  /* 0x000000001730783b */ /* 0x000e680000000200 */
[----:B------:R-:W-:Y:S01]  /*47f0*/  STS [R17], R72 ;  /* 0x0000004811007388 */ /* 0x000fe20000000800 */
[----:B------:R-:W-:-:S02]  /*4800*/  F2FP.BF16.F32.PACK_AB R104, R105, R104 ;  /* 0x000000686968723e */ /* 0x000fc400000010ff */
[----:B------:R-:W-:Y:S01]  /*4810*/  F2FP.BF16.F32.PACK_AB R107, R107, R106 ;  /* 0x0000006a6b6b723e */ /* 0x000fe200000010ff */
[----:B------:R-:W-:Y:S03]  /*4820*/  STS [R18+0x400], R75 ;  /* 0x0004004b12007388 */ /* 0x000fe60000000800 */
[----:B------:R-:W-:Y:S01]  /*4830*/  F2FP.BF16.F32.PACK_AB R108, R109, R108 ;  /* 0x0000006c6d6c723e */ /* 0x000fe200000010ff */
[----:B------:R-:W-:Y:S01]  /*4840*/  STS [R17+0x20], R76 ;  /* 0x0000204c11007388 */ /* 0x000fe20000000800 */
[----:B------:R-:W-:-:S03]  /*4850*/  F2FP.BF16.F32.PACK_AB R111, R111, R110 ;  /* 0x0000006e6f6f723e */ /* 0x000fc600000010ff */
[----:B------:R-:W-:Y:S01]  /*4860*/  STS [R18+0x420], R79 ;  /* 0x0004204f12007388 */ /* 0x000fe20000000800 */
[----:B------:R-:W-:Y:S02]  /*4870*/  F2FP.BF16.F32.PACK_AB R112, R113, R112 ;  /* 0x000000707170723e */ /* 0x000fe400000010ff */
[----:B------:R-:W-:Y:S01]  /*4880*/  F2FP.BF16.F32.PACK_AB R115, R115, R114 ;  /* 0x000000727373723e */ /* 0x000fe200000010ff */
[----:B------:R-:W-:Y:S03]  /*4890*/  STS [R17+0x40], R80 ;  /* 0x0000405011007388 */ /* 0x000fe60000000800 */
[----:B------:R-:W-:Y:S01]  /*48a0*/  F2FP.BF16.F32.PACK_AB R116, R117, R116 ;  /* 0x000000747574723e */ /* 0x000fe200000010ff */
[----:B------:R-:W-:Y:S01]  /*48b0*/  STS [R18+0x440], R83 ;  /* 0x0004405312007388 */ /* 0x000fe20000000800 */
[----:B------:R-:W-:-:S03]  /*48c0*/  F2FP.BF16.F32.PACK_AB R119, R119, R118 ;  /* 0x000000767777723e */ /* 0x000fc600000010ff */
[----:B------:R-:W-:Y:S04]  /*48d0*/  STS [R17+0x60], R84 ;  /* 0x0000605411007388 */ /* 0x000fe80000000800 */
[----:B------:R-:W-:Y:S01]  /*48e0*/  STS [R18+0x460], R87 ;  /* 0x0004605712007388 */ /* 0x000fe20000000800 */
[C---:B-1----:R-:W-:Y:S01]  /*48f0*/  HMMA.16816.F32.BF16 R128, R48.reuse, R56, R128 ;  /* 0x000000383080723c */ /* 0x042fe20000041880 */
[----:B------:R-:W-:Y:S05]  /*4900*/  BAR.SYNC.DEFER_BLOCKING 0x0 ;  /* 0x0000000000007b1d */ /* 0x000fea0000010000 */
[C---:B------:R-:W-:Y:S06]  /*4910*/  HMMA.16816.F32.BF16 R132, R48.reuse, R54, R132 ;  /* 0x000000363084723c */ /* 0x040fec0000041884 */
[C---:B------:R-:W-:Y:S06]  /*4920*/  HMMA.16816.F32.BF16 R136, R48.reuse, R52, R136 ;  /* 0x000000343088723c */ /* 0x040fec0000041888 */
[----:B------:R-:W-:Y:S06]  /*4930*/  HMMA.16816.F32.BF16 R120, R48, R46, R120 ;  /* 0x0000002e3078723c */ /* 0x000fec0000041878 */
[----:B------:R-:W-:Y:S01]  /*4940*/  F2FP.BF16.F32.PACK_AB R128, R129, R128 ;  /* 0x000000808180723e */ /* 0x000fe200000010ff */
[----:B------:R-:W1:Y:S01]  /*4950*/  LDS.128 R48, [R19] ;  /* 0x0000000013307984 */ /* 0x000e620000000c00 */
[----:B------:R-:W-:-:S03]  /*4960*/  F2FP.BF16.F32.PACK_AB R131, R131, R130 ;  /* 0x000000828383723e */ /* 0x000fc600000010ff */
[----:B------:R-:W2:Y:S01]  /*4970*/  LDS.128 R52, [R20+0x400] ;  /* 0x0004000014347984 */ /* 0x000ea20000000c00 */
[----:B------:R-:W-:Y:S02]  /*4980*/  F2FP.BF16.F32.PACK_AB R132, R133, R132 ;  /* 0x000000848584723e */ /* 0x000fe400000010ff */
[----:B------:R-:W-:Y:S01]  /*4990*/  F2FP.BF16.F32.PACK_AB R135, R135, R134 ;  /* 0x000000868787723e */ /* 0x000fe200000010ff */
[----:B------:R-:W-:Y:S03]  /*49a0*/  BAR.SYNC.DEFER_BLOCKING 0x0 ;  /* 0x0000000000007b1d */ /* 0x000fe60000010000 */
[----:B------:R-:W-:Y:S02]  /*49b0*/  F2FP.BF16.F32.PACK_AB R136, R137, R136 ;  /* 0x000000888988723e */ /* 0x000fe400000010ff */
[----:B------:R-:W-:-:S04]  /*49c0*/  F2FP.BF16.F32.PACK_AB R139, R139, R138 ;  /* 0x0000008a8b8b723e */ /* 0x000fc800000010ff */
[----:B------:R-:W-:Y:S02]  /*49d0*/  F2FP.BF16.F32.PACK_AB R120, R121, R120 ;  /* 0x000000787978723e */ /* 0x000fe400000010ff */
[----:B------:R-:W-:Y:S01]  /*49e0*/  F2FP.BF16.F32.PACK_AB R123, R123, R122 ;  /* 0x0000007a7b7b723e */ /* 0x000fe200000010ff */
        /* <DEDUP_REMOVED lines=30> */
[----:B------:R2:W-:Y:S04]  /*4bd0*/  STS [R17+0x60], R120 ;  /* 0x0000607811007388 */ /* 0x0005e80000000800 */
[----:B------:R-:W-:Y:S01]  /*4be0*/  STS [R18+0x460], R123 ;  /* 0x0004607b12007388 */ /* 0x000fe20000000800 */
[----:B------:R-:W-:Y:S06]  /*4bf0*/  BAR.SYNC.DEFER_BLOCKING 0x0 ;  /* 0x0000000000007b1d */ /* 0x000fec0000010000 */
[----:B-1----:R-:W-:Y:S01]  /*4c00*/  @P5 STG.E.128 desc[UR12][R126.64], R48 ;  /* 0x000000307e005986 */ /* 0x002fe2000c101d0c */
[----:B------:R-:W-:-:S03]  /*4c10*/  ISETP.NE.AND P5, PT, R186, RZ, PT ;  /* 0x000000ffba00720c */ /* 0x000fc60003fa5270 */
[----:B------:R-:W1:Y:S04]  /*4c20*/  LDS.128 R48, [R19] ;  /* 0x0000000013307984 */ /* 0x000e680000000c00 */
[----:B--2---:R-:W-:Y:S01]  /*4c30*/  @P6 STG.E.128 desc[UR12][R188.64], R52 ;  /* 0x00000034bc006986 */ /* 0x004fe2000c101d0c */
[----:B------:R-:W-:-:S03]  /*4c40*/  ISETP.NE.AND P6, PT, R168, RZ, PT ;  /* 0x000000ffa800720c */ /* 0x000fc60003fc5270 */
[----:B------:R-:W2:Y:S01]  /*4c50*/  LDS.128 R52, [R20+0x400] ;  /* 0x0004000014347984 */ /* 0x000ea20000000c00 */
[----:B------:R-:W-:-:S03]  /*4c60*/  PLOP3.LUT P6, PT, P6, PT, UP0, 0x80, 0x0 ;  /* 0x000000000000781c */ /* 0x000fc600037cf008 */
[----:B---3--:R3:W-:Y:S01]  /*4c70*/  @P0 STG.E.128 desc[UR12][R172.64], R56 ;  /* 0x00000038ac000986 */ /* 0x0087e2000c101d0c */
[C---:B------:R-:W-:Y:S02]  /*4c80*/  LEA R46, P0, R170.reuse, UR7, 0x1 ;  /* 0x00000007aa2e7c11 */ /* 0x040fe4000f8008ff */
[----:B------:R-:W-:Y:S01]  /*4c90*/  P2R R120, PR, RZ, 0x40 ;  /* 0x00000040ff787803 */ /* 0x000fe20000000000 */
[----:B----4-:R4:W-:Y:S01]  /*4ca0*/  @P1 STG.E.128 desc[UR12][R174.64], R60 ;  /* 0x0000003cae001986 */ /* 0x0109e2000c101d0c */
[----:B------:R-:W-:Y:S02]  /*4cb0*/  LEA.HI.X R47, R170, UR8, R169, 0x1, P0 ;  /* 0x00000008aa2f7c11 */ /* 0x000fe400080f0ca9 */
[----:B------:R-:W-:Y:S01]  /*4cc0*/  ISETP.NE.AND P1, PT, R165, RZ, PT ;  /* 0x000000ffa500720c */ /* 0x000fe20003f25270 */
[----:B-----5:R-:W-:Y:S01]  /*4cd0*/  @P2 STG.E.128 desc[UR12][R190.64], R64 ;  /* 0x00000040be002986 */ /* 0x020fe2000c101d0c */
[----:B------:R-:W-:Y:S02]  /*4ce0*/  ISETP.NE.AND P2, PT, R164, RZ, PT ;  /* 0x000000ffa400720c */ /* 0x000fe40003f45270 */
[----:B------:R-:W-:Y:S01]  /*4cf0*/  PLOP3.LUT P1, PT, P1, PT, UP0, 0x80, 0x0 ;  /* 0x000000000000781c */ /* 0x000fe20000f2f008 */
[----:B------:R5:W-:Y:S01]  /*4d00*/  @P3 STG.E.128 desc[UR12][R178.64], R68 ;  /* 0x00000044b2003986 */ /* 0x000be2000c101d0c */
[----:B------:R-:W-:-:S02]  /*4d10*/  ISETP.NE.AND P3, PT, R163, RZ, PT ;  /* 0x000000ffa300720c */ /* 0x000fc40003f65270 */
[----:B------:R-:W-:Y:S02]  /*4d20*/  PLOP3.LUT P2, PT, P2, PT, UP0, 0x80, 0x0 ;  /* 0x000000000000781c */ /* 0x000fe4000174f008 */
[----:B------:R-:W-:Y:S02]  /*4d30*/  PLOP3.LUT P3, PT, P3, PT, UP0, 0x80, 0x0 ;  /* 0x000000000000781c */ /* 0x000fe40001f6f008 */
[----:B---3--:R-:W-:Y:S02]  /*4d40*/  LOP3.LUT R172, R184, R3, RZ, 0xfc, !PT ;  /* 0x00000003b8ac7212 */ /* 0x008fe400078efcff */
[----:B------:R-:W-:Y:S02]  /*4d50*/  LOP3.LUT R173, R6, UR4, RZ, 0xfc, !PT ;  /* 0x0000000406ad7c12 */ /* 0x000fe4000f8efcff */
[----:B------:R-:W-:Y:S02]  /*4d60*/  LEA R56, P0, R172, UR7, 0x1 ;  /* 0x00000007ac387c11 */ /* 0x000fe4000f8008ff */
[----:B----4-:R-:W-:-:S02]  /*4d70*/  LOP3.LUT R174, R184, R5, RZ, 0xfc, !PT ;  /* 0x00000005b8ae7212 */ /* 0x010fc400078efcff */
[----:B------:R-:W-:Y:S01]  /*4d80*/  LEA.HI.X R57, R172, UR8, R171, 0x1, P0 ;  /* 0x00000008ac397c11 */ /* 0x000fe200080f0cab */
[----:B-1----:R1:W-:Y:S01]  /*4d90*/  @P4 STG.E.128 desc[UR12][R176.64], R48 ;  /* 0x00000030b0004986 */ /* 0x0023e2000c101d0c */
[----:B------:R-:W-:Y:S02]  /*4da0*/  LEA R58, P0, R174, UR7, 0x1 ;  /* 0x00000007ae3a7c11 */ /* 0x000fe4000f8008ff */
[----:B------:R-:W-:Y:S02]  /*4db0*/  LOP3.LUT R175, R8, UR4, RZ, 0xfc, !PT ;  /* 0x0000000408af7c12 */ /* 0x000fe4000f8efcff */
[----:B------:R-:W-:Y:S02]  /*4dc0*/  LEA.HI.X R59, R174, UR8, R173, 0x1, P0 ;  /* 0x00000008ae3b7c11 */ /* 0x000fe400080f0cad */
[----:B-----5:R-:W-:Y:S01]  /*4dd0*/  LOP3.LUT R178, R184, R9, RZ, 0xfc, !PT ;  /* 0x00000009b8b27212 */ /* 0x020fe200078efcff */
[----:B--2---:R2:W-:Y:S01]  /*4de0*/  @P5 STG.E.128 desc[UR12][R180.64], R52 ;  /* 0x00000034b4005986 */ /* 0x0045e2000c101d0c */
[----:B------:R-:W-:-:S02]  /*4df0*/  LOP3.LUT R179, R12, UR4, RZ, 0xfc, !PT ;  /* 0x000000040cb37c12 */ /* 0x000fc4000f8efcff */
[----:B------:R-:W-:Y:S01]  /*4e00*/  ISETP.NE.AND P5, PT, R166, RZ, PT ;  /* 0x000000ffa600720c */ /* 0x000fe20003fa5270 */
[----:B------:R-:W-:Y:S01]  /*4e10*/  @!PT LDS RZ, [RZ] ;  /* 0x00000000fffff984 */ /* 0x000fe20000000800 */
[----:B------:R-:W-:Y:S01]  /*4e20*/  @!PT LDS RZ, [RZ] ;  /* 0x00000000fffff984 */ /* 0x000fe20000000800 */
[----:B------:R-:W-:Y:S01]  /*4e30*/  @!PT LDS RZ, [RZ] ;  /* 0x00000000fffff984 */ /* 0x000fe20000000800 */
[----:B------:R3:W-:Y:S01]  /*4e40*/  LDGSTS.E.BYPASS.128 [R151+0x2000], desc[UR12][R46.64], P6 ;  /* 0x020000002e977fae */ /* 0x0007e2000b101c4c */
[----:B------:R-:W-:Y:S02]  /*4e50*/  ISETP.NE.AND P4, PT, R162, RZ, PT ;  /* 0x000000ffa200720c */ /* 0x000fe40003f85270 */
[----:B------:R-:W-:Y:S02]  /*4e60*/  ISETP.NE.AND P6, PT, R124, RZ, PT ;  /* 0x000000ff7c00720c */ /* 0x000fe40003fc5270 */
[----:B------:R-:W-:Y:S02]  /*4e70*/  PLOP3.LUT P4, PT, P4, PT, UP0, 0x80, 0x0 ;  /* 0x000000000000781c */ /* 0x000fe4000278f008 */
[----:B-1----:R-:W-:Y:S02]  /*4e80*/  LOP3.LUT R176, R184, R7, RZ, 0xfc, !PT ;  /* 0x00000007b8b07212 */ /* 0x002fe400078efcff */
[----:B------:R-:W-:-:S02]  /*4e90*/  LOP3.LUT R177, R10, UR4, RZ, 0xfc, !PT ;  /* 0x000000040ab17c12 */ /* 0x000fc4000f8efcff */
[----:B------:R-:W-:Y:S02]  /*4ea0*/  LEA R48, P0, R176, UR7, 0x1 ;  /* 0x00000007b0307c11 */ /* 0x000fe4000f8008ff */
[----:B--2---:R-:W-:Y:S02]  /*4eb0*/  LOP3.LUT R180, R184, R11, RZ, 0xfc, !PT ;  /* 0x0000000bb8b47212 */ /* 0x004fe400078efcff */
[----:B------:R-:W-:Y:S02]  /*4ec0*/  LEA.HI.X R49, R176, UR8, R175, 0x1, P0 ;  /* 0x00000008b0317c11 */ /* 0x000fe400080f0caf */
[----:B------:R-:W-:Y:S02]  /*4ed0*/  LEA R50, P0, R178, UR7, 0x1 ;  /* 0x00000007b2327c11 */ /* 0x000fe4000f8008ff */
[----:B------:R-:W-:Y:S02]  /*4ee0*/  LOP3.LUT R181, R14, UR4, RZ, 0xfc, !PT ;  /* 0x000000040eb57c12 */ /* 0x000fe4000f8efcff */
[----:B------:R-:W-:-:S02]  /*4ef0*/  LEA.HI.X R51, R178, UR8, R177, 0x1, P0 ;  /* 0x00000008b2337c11 */ /* 0x000fc400080f0cb1 */
[----:B------:R-:W-:Y:S02]  /*4f00*/  LEA R52, P0, R180, UR7, 0x1 ;  /* 0x00000007b4347c11 */ /* 0x000fe4000f8008ff */
[----:B------:R-:W-:Y:S02]  /*4f10*/  LOP3.LUT R184, R184, R15, RZ, 0xfc, !PT ;  /* 0x0000000fb8b87212 */ /* 0x000fe400078efcff */
[----:B------:R-:W-:Y:S02]  /*4f20*/  LEA.HI.X R53, R180, UR8, R179, 0x1, P0 ;  /* 0x00000008b4357c11 */ /* 0x000fe400080f0cb3 */
[----:B------:R-:W-:-:S04]  /*4f30*/  LEA R54, P0, R182, UR7, 0x1 ;  /* 0x00000007b6367c11 */ /* 0x000fc8000f8008ff */
[----:B------:R-:W-:Y:S02]  /*4f40*/  LEA.HI.X R55, R182, UR8, R181, 0x1, P0 ;  /* 0x00000008b6377c11 */ /* 0x000fe400080f0cb5 */
[----:B------:R-:W-:-:S04]  /*4f50*/  LEA R60, P0, R184, UR7, 0x1 ;  /* 0x00000007b83c7c11 */ /* 0x000fc8000f8008ff */
[----:B------:R-:W-:Y:S02]  /*4f60*/  LEA.HI.X R61, R184, UR8, R183, 0x1, P0 ;  /* 0x00000008b83d7c11 */ /* 0x000fe400080f0cb7 */
[----:B------:R-:W-:-:S04]  /*4f70*/  ISETP.NE.AND P0, PT, R167, RZ, PT ;  /* 0x000000ffa700720c */ /* 0x000fc80003f05270 */
[----:B------:R-:W-:-:S04]  /*4f80*/  PLOP3.LUT P0, PT, P0, PT, UP0, 0x80, 0x0 ;  /* 0x000000000000781c */ /* 0x000fc8000070f008 */
[----:B------:R-:W-:-:S09]  /*4f90*/  P2R R185, PR, RZ, 0x1 ;  /* 0x00000001ffb97803 */ /* 0x000fd20000000000 */
[----:B------:R3:W-:Y:S01]  /*4fa0*/  LDGSTS.E.BYPASS.128 [R151+0x2400], desc[UR12][R56.64], P0 ;  /* 0x0240000038977fae */ /* 0x0007e20008101c4c */
[----:B------:R-:W-:Y:S02]  /*4fb0*/  PLOP3.LUT P0, PT, P5, PT, UP0, 0x80, 0x0 ;  /* 0x000000000000781c */ /* 0x000fe40002f0f008 */
[----:B------:R-:W-:Y:S02]  /*4fc0*/  PLOP3.LUT P5, PT, P6, PT, UP0, 0x80, 0x0 ;  /* 0x000000000000781c */ /* 0x000fe400037af008 */
[----:B------:R-:W-:Y:S01]  /*4fd0*/  PLOP3.LUT P6, PT, PT, PT, UP0, 0x80, 0x0 ;  /* 0x000000000000781c */ /* 0x000fe20003fcf008 */
[----:B------:R-:W-:-:S08]  /*4fe0*/  UPLOP3.LUT UP0, UPT, UPT, UPT, UPT, 0x40, 0x0 ;  /* 0x000000000000789c */ /* 0x000fd00003f0e870 */
[----:B------:R3:W-:Y:S04]  /*4ff0*/  LDGSTS.E.BYPASS.128 [R151+0x2800], desc[UR12][R58.64], P0 ;  /* 0x028000003a977fae */ /* 0x0007e80008101c4c */
[----:B------:R3:W-:Y:S04]  /*5000*/  LDGSTS.E.BYPASS.128 [R151+0x2c00], desc[UR12][R48.64], P1 ;  /* 0x02c0000030977fae */ /* 0x0007e80008901c4c */
[----:B------:R3:W-:Y:S04]  /*5010*/  LDGSTS.E.BYPASS.128 [R151+0x3000], desc[UR12][R50.64], P2 ;  /* 0x0300000032977fae */ /* 0x0007e80009101c4c */
[----:B------:R3:W-:Y:S04]  /*5020*/  LDGSTS.E.BYPASS.128 [R151+0x3400], desc[UR12][R52.64], P3 ;  /* 0x0340000034977fae */ /* 0x0007e80009901c4c */
[----:B------:R3:W-:Y:S04]  /*5030*/  LDGSTS.E.BYPASS.128 [R151+0x3800], desc[UR12][R54.64], P4 ;  /* 0x0380000036977fae */ /* 0x0007e8000a101c4c */
[----:B------:R3:W-:Y:S04]  /*5040*/  LDGSTS.E.BYPASS.128 [R151+0x3c00], desc[UR12][R60.64], P5 ;  /* 0x03c000003c977fae */ /* 0x0007e8000a901c4c */
[----:B------:R-:W0:Y:S01]  /*5050*/  LDGDEPBAR ;  /* 0x00000000000079af */ /* 0x000e220000000000 */
[----:B------:R-:W-:Y:S05]  /*5060*/  @P6 BRA `(.L_x_1) ;  /* 0xffffffe000206947 */ /* 0x000fea000383ffff */
[----:B------:R-:W-:-:S04]  /*5070*/  DEPBAR.LE SB0, 0x0 ;  /* 0x000080000000791a */ /* 0x000fc80000000000 */
[----:B------:R-:W-:Y:S06]  /*5080*/  BAR.SYNC.DEFER_BLOCKING 0x0 ;  /* 0x0000000000007b1d */ /* 0x000fec0000010000 */
[----:B------:R-:W-:Y:S05]  /*5090*/  EXIT ;  /* 0x000000000000794d */ /* 0x000fea0003800000 */
.L_x_2:
[----:B------:R-:W-:-:S00]  /*50a0*/  BRA `(.L_x_2) ;  /* 0xfffffffc00fc7947 */ /* 0x000fc0000383ffff */
[----:B------:R-:W-:-:S00]  /*50b0*/  NOP ;  /* 0x0000000000007918 */ /* 0x000fc00000000000 */
        /* <DEDUP_REMOVED lines=12> */
.L_x_3:


//--------------------- .nv.shared.recompute_w_u_fwd_kernel --------------------------
	.section	.nv.shared.recompute_w_u_fwd_kernel,"aw",@nobits
	.sectionflags	@""
	.align	16
	.zero		1024


//--------------------- .nv.shared.reserved.0     --------------------------
	.section	.nv.shared.reserved.0,"aw",@nobits
	.weak		__nv_reservedSMEM_offset_0_alias
	.size		__nv_reservedSMEM_offset_0_alias, 0, 0
	.other		__nv_reservedSMEM_offset_0_alias,@"STO_CUDA_RESERVED_SHARED STV_DEFAULT"
__nv_reservedSMEM_offset_0_alias:
	.zero		0


//--------------------- .nv.constant0.recompute_w_u_fwd_kernel --------------------------
	.section	.nv.constant0.recompute_w_u_fwd_kernel,"a",@progbits
	.sectionflags	@""
	.align	4
.nv.constant0.recompute_w_u_fwd_kernel:
	.zero		600


//--------------------- SYMBOLS --------------------------

	.type		.nv.reservedSmem.offset0,@object
	.size		.nv.reservedSmem.offset0,0x4
